	.target	sm_90a

	.elftype	@"ET_EXEC"


//--------------------- .note.nv.tkinfo           --------------------------
	.section	.note.nv.tkinfo,"",@"SHT_NOTE"
	.sectionflags	@"SHF_NOTE_NV_TKINFO"
	.tkinfo
        /*0018*/ 	.word	0x00000002
        /*0030*/ 	.string	""
        /*0030*/ 	.string	"ptxas"
        /*0030*/ 	.string	"Cuda compilation tools, release 13.0, V13.0.88"
        /*0030*/ 	.string	"Build cuda_13.0.r13.0/compiler.36424714_0"
        /*0030*/ 	.string	"-arch sm_90a -m 64 "



//--------------------- .note.nv.cuinfo           --------------------------
	.section	.note.nv.cuinfo,"",@"SHT_NOTE"
	.sectionflags	@"SHF_NOTE_NV_CUINFO"
        /*0018*/ 	.short	0x0002
        /*001a*/ 	.short	0x005a
        /*001c*/ 	.short	0x0082
	.zero		2


//--------------------- .nv.info                  --------------------------
	.section	.nv.info,"",@"SHT_CUDA_INFO"
	.align	4


	//----- nvinfo : EIATTR_REGCOUNT
	.align		4
        /*0000*/ 	.byte	0x04, 0x2f
        /*0002*/ 	.short	(.L_15 - .L_14)
	.align		4
.L_14:
        /*0004*/ 	.word	index@(_ZN7cutlass13device_kernelINS_4gemm6kernel13GemmUniversalIN4cute5tupleIJiiiiEEENS1_10collective13CollectiveMmaINS1_34MainloopSm90TmaGmmaWarpSpecializedILi3ENS5_IJNS4_1CILi2EEESB_NSA_ILi1EEEEEENS1_35KernelTmaWarpSpecializedCooperativeEEENS5_IJNSA_ILi128EEENSA_ILi256EEENSA_ILi64EEEEEEaNS5_IJlSC_lEEEaSK_NS4_8TiledMMAINS4_8MMA_AtomIJNS4_4SM904GMMA27MMA_64x256x32_S32S8S8_SS_TNEEEENS4_6LayoutINS5_IJSB_SC_SC_EEENS5_IJSC_NSA_ILi0EEEST_EEEEENS5_IJNS4_10UnderscoreESW_SW_EEEEENS4_23SM90_TMA_LOAD_MULTICASTENS4_14ComposedLayoutINS4_7SwizzleILi2ELi4ELi3EEENS4_18smem_ptr_flag_bitsILi8EEENSR_INS5_IJNSA_ILi8EEESI_EEENS5_IJSI_SC_EEEEEEEvNS4_8identityESZ_S19_vS1A_EENS_8epilogue10collective6detail29Sm90TmaWarpSpecializedAdapterINS1D_15DefaultEpilogueIaSK_SK_NS1C_6thread17LinearCombinationIaLi1EiiLNS1H_9ScaleType4KindE0ELNS_15FloatRoundStyleE2EaEENS1_15EpilogueDefaultEEEEEvvEEEEvNT_6ParamsE)
        /*0008*/ 	.word	0x000000a8


	//----- nvinfo : EIATTR_FRAME_SIZE
	.align		4
.L_15:
        /*000c*/ 	.byte	0x04, 0x11
        /*000e*/ 	.short	(.L_17 - .L_16)
	.align		4
.L_16:
        /*0010*/ 	.word	index@(_ZN7cutlass13device_kernelINS_4gemm6kernel13GemmUniversalIN4cute5tupleIJiiiiEEENS1_10collective13CollectiveMmaINS1_34MainloopSm90TmaGmmaWarpSpecializedILi3ENS5_IJNS4_1CILi2EEESB_NSA_ILi1EEEEEENS1_35KernelTmaWarpSpecializedCooperativeEEENS5_IJNSA_ILi128EEENSA_ILi256EEENSA_ILi64EEEEEEaNS5_IJlSC_lEEEaSK_NS4_8TiledMMAINS4_8MMA_AtomIJNS4_4SM904GMMA27MMA_64x256x32_S32S8S8_SS_TNEEEENS4_6LayoutINS5_IJSB_SC_SC_EEENS5_IJSC_NSA_ILi0EEEST_EEEEENS5_IJNS4_10UnderscoreESW_SW_EEEEENS4_23SM90_TMA_LOAD_MULTICASTENS4_14ComposedLayoutINS4_7SwizzleILi2ELi4ELi3EEENS4_18smem_ptr_flag_bitsILi8EEENSR_INS5_IJNSA_ILi8EEESI_EEENS5_IJSI_SC_EEEEEEEvNS4_8identityESZ_S19_vS1A_EENS_8epilogue10collective6detail29Sm90TmaWarpSpecializedAdapterINS1D_15DefaultEpilogueIaSK_SK_NS1C_6thread17LinearCombinationIaLi1EiiLNS1H_9ScaleType4KindE0ELNS_15FloatRoundStyleE2EaEENS1_15EpilogueDefaultEEEEEvvEEEEvNT_6ParamsE)
        /*0014*/ 	.word	0x00000000


	//----- nvinfo : EIATTR_MIN_STACK_SIZE
	.align		4
.L_17:
        /*0018*/ 	.byte	0x04, 0x12
        /*001a*/ 	.short	(.L_19 - .L_18)
	.align		4
.L_18:
        /*001c*/ 	.word	index@(_ZN7cutlass13device_kernelINS_4gemm6kernel13GemmUniversalIN4cute5tupleIJiiiiEEENS1_10collective13CollectiveMmaINS1_34MainloopSm90TmaGmmaWarpSpecializedILi3ENS5_IJNS4_1CILi2EEESB_NSA_ILi1EEEEEENS1_35KernelTmaWarpSpecializedCooperativeEEENS5_IJNSA_ILi128EEENSA_ILi256EEENSA_ILi64EEEEEEaNS5_IJlSC_lEEEaSK_NS4_8TiledMMAINS4_8MMA_AtomIJNS4_4SM904GMMA27MMA_64x256x32_S32S8S8_SS_TNEEEENS4_6LayoutINS5_IJSB_SC_SC_EEENS5_IJSC_NSA_ILi0EEEST_EEEEENS5_IJNS4_10UnderscoreESW_SW_EEEEENS4_23SM90_TMA_LOAD_MULTICASTENS4_14ComposedLayoutINS4_7SwizzleILi2ELi4ELi3EEENS4_18smem_ptr_flag_bitsILi8EEENSR_INS5_IJNSA_ILi8EEESI_EEENS5_IJSI_SC_EEEEEEEvNS4_8identityESZ_S19_vS1A_EENS_8epilogue10collective6detail29Sm90TmaWarpSpecializedAdapterINS1D_15DefaultEpilogueIaSK_SK_NS1C_6thread17LinearCombinationIaLi1EiiLNS1H_9ScaleType4KindE0ELNS_15FloatRoundStyleE2EaEENS1_15EpilogueDefaultEEEEEvvEEEEvNT_6ParamsE)
        /*0020*/ 	.word	0x00000000
.L_19:


//--------------------- .nv.compat                --------------------------
	.section	.nv.compat,"",@"SHT_CUDA_COMPAT_INFO"
	.align	4
        /*0000*/ 	.byte	0x02, 0x09, 0x01, 0x00, 0x02, 0x02, 0x04, 0x00, 0x02, 0x05, 0x05, 0x00, 0x03, 0x07, 0x01, 0x01
        /*0010*/ 	.byte	0x02, 0x03, 0x01, 0x00, 0x02, 0x06, 0x01, 0x00, 0x04, 0x0b, 0x08, 0x00, 0x00, 0x00, 0x00, 0x00
        /*0020*/ 	.byte	0x00, 0x00, 0x00, 0x00


//--------------------- .nv.info._ZN7cutlass13device_kernelINS_4gemm6kernel13GemmUniversalIN4cute5tupleIJiiiiEEENS1_10collective13CollectiveMmaINS1_34MainloopSm90TmaGmmaWarpSpecializedILi3ENS5_IJNS4_1CILi2EEESB_NSA_ILi1EEEEEENS1_35KernelTmaWarpSpecializedCooperativeEEENS5_IJNSA_ILi128EEENSA_ILi256EEENSA_ILi64EEEEEEaNS5_IJlSC_lEEEaSK_NS4_8TiledMMAINS4_8MMA_AtomIJNS4_4SM904GMMA27MMA_64x256x32_S32S8S8_SS_TNEEEENS4_6LayoutINS5_IJSB_SC_SC_EEENS5_IJSC_NSA_ILi0EEEST_EEEEENS5_IJNS4_10UnderscoreESW_SW_EEEEENS4_23SM90_TMA_LOAD_MULTICASTENS4_14ComposedLayoutINS4_7SwizzleILi2ELi4ELi3EEENS4_18smem_ptr_flag_bitsILi8EEENSR_INS5_IJNSA_ILi8EEESI_EEENS5_IJSI_SC_EEEEEEEvNS4_8identityESZ_S19_vS1A_EENS_8epilogue10collective6detail29Sm90TmaWarpSpecializedAdapterINS1D_15DefaultEpilogueIaSK_SK_NS1C_6thread17LinearCombinationIaLi1EiiLNS1H_9ScaleType4KindE0ELNS_15FloatRoundStyleE2EaEENS1_15EpilogueDefaultEEEEEvvEEEEvNT_6ParamsE --------------------------
	.section	.nv.info._ZN7cutlass13device_kernelINS_4gemm6kernel13GemmUniversalIN4cute5tupleIJiiiiEEENS1_10collective13CollectiveMmaINS1_34MainloopSm90TmaGmmaWarpSpecializedILi3ENS5_IJNS4_1CILi2EEESB_NSA_ILi1EEEEEENS1_35KernelTmaWarpSpecializedCooperativeEEENS5_IJNSA_ILi128EEENSA_ILi256EEENSA_ILi64EEEEEEaNS5_IJlSC_lEEEaSK_NS4_8TiledMMAINS4_8MMA_AtomIJNS4_4SM904GMMA27MMA_64x256x32_S32S8S8_SS_TNEEEENS4_6LayoutINS5_IJSB_SC_SC_EEENS5_IJSC_NSA_ILi0EEEST_EEEEENS5_IJNS4_10UnderscoreESW_SW_EEEEENS4_23SM90_TMA_LOAD_MULTICASTENS4_14ComposedLayoutINS4_7SwizzleILi2ELi4ELi3EEENS4_18smem_ptr_flag_bitsILi8EEENSR_INS5_IJNSA_ILi8EEESI_EEENS5_IJSI_SC_EEEEEEEvNS4_8identityESZ_S19_vS1A_EENS_8epilogue10collective6detail29Sm90TmaWarpSpecializedAdapterINS1D_15DefaultEpilogueIaSK_SK_NS1C_6thread17LinearCombinationIaLi1EiiLNS1H_9ScaleType4KindE0ELNS_15FloatRoundStyleE2EaEENS1_15EpilogueDefaultEEEEEvvEEEEvNT_6ParamsE,"",@"SHT_CUDA_INFO"
	.sectionflags	@""
	.align	4


	//----- nvinfo : EIATTR_CUDA_API_VERSION
	.align		4
        /*0000*/ 	.byte	0x04, 0x37
        /*0002*/ 	.short	(.L_21 - .L_20)
.L_20:
        /*0004*/ 	.word	0x00000082


	//----- nvinfo : EIATTR_KPARAM_INFO
	.align		4
.L_21:
        /*0008*/ 	.byte	0x04, 0x17
        /*000a*/ 	.short	(.L_23 - .L_22)
.L_22:
        /*000c*/ 	.word	0x00000000
        /*0010*/ 	.short	0x0000
        /*0012*/ 	.short	0x0070
        /*0014*/ 	.byte	0x00, 0xf0, 0x01, 0x10


	//----- nvinfo : EIATTR_SPARSE_MMA_MASK
	.align		4
.L_23:
        /*0018*/ 	.byte	0x03, 0x50
        /*001a*/ 	.short	0x0000


	//----- nvinfo : EIATTR_MAXREG_COUNT
	.align		4
        /*001c*/ 	.byte	0x03, 0x1b
        /*001e*/ 	.short	0x00a8


	//----- nvinfo : EIATTR_NUM_BARRIERS
	.align		4
        /*0020*/ 	.byte	0x02, 0x4c
        /*0022*/ 	.byte	0x01
	.zero		1


	//----- nvinfo : EIATTR_EXTERNS
	.align		4
        /*0024*/ 	.byte	0x04, 0x0f
        /*0026*/ 	.short	(.L_25 - .L_24)


	//   ....[0]....
	.align		4
.L_24:
        /*0028*/ 	.word	index@(__assertfail)


	//----- nvinfo : EIATTR_MERCURY_ISA_VERSION
	.align		4
.L_25:
        /*002c*/ 	.byte	0x03, 0x5f
        /*002e*/ 	.short	0x0101


	//----- nvinfo : EIATTR_INT_WARP_WIDE_INSTR_OFFSETS
	.align		4
        /*0030*/ 	.byte	0x04, 0x31
        /*0032*/ 	.short	(.L_27 - .L_26)


	//   ....[0]....
.L_26:
        /*0034*/ 	.word	0x00000460


	//   ....[1]....
        /*0038*/ 	.word	0x00000490


	//   ....[2]....
        /*003c*/ 	.word	0x00000650


	//----- nvinfo : EIATTR_COOP_GROUP_MASK_REGIDS
	.align		4
.L_27:
        /*0040*/ 	.byte	0x04, 0x29
        /*0042*/ 	.short	(.L_29 - .L_28)


	//   ....[0]....
.L_28:
        /*0044*/ 	.word	0xffffffff


	//   ....[1]....
        /*0048*/ 	.word	0xffffffff


	//   ....[2]....
        /*004c*/ 	.word	0xffffffff


	//   ....[3]....
        /*0050*/ 	.word	0xffffffff


	//   ....[4]....
        /*0054*/ 	.word	0xffffffff


	//   ....[5]....
        /*0058*/ 	.word	0xffffffff


	//----- nvinfo : EIATTR_COOP_GROUP_INSTR_OFFSETS
	.align		4
.L_29:
        /*005c*/ 	.byte	0x04, 0x28
        /*005e*/ 	.short	(.L_31 - .L_30)


	//   ....[0]....
.L_30:
        /*0060*/ 	.word	0x00000060


	//   ....[1]....
        /*0064*/ 	.word	0x00000070


	//   ....[2]....
        /*0068*/ 	.word	0x00000130


	//   ....[3]....
        /*006c*/ 	.word	0x000002b0


	//   ....[4]....
        /*0070*/ 	.word	0x000007d0


	//   ....[5]....
        /*0074*/ 	.word	0x00001210


	//----- nvinfo : EIATTR_REG_RECONFIG
	.align		4
.L_31:
        /*0078*/ 	.byte	0x01, 0x54
	.zero		2


	//----- nvinfo : EIATTR_SYSCALL_OFFSETS
	.align		4
        /*007c*/ 	.byte	0x04, 0x46
        /*007e*/ 	.short	(.L_33 - .L_32)


	//   ....[0]....
.L_32:
        /*0080*/ 	.word	0x000013d0


	//----- nvinfo : EIATTR_MBARRIER_INSTR_OFFSETS
	.align		4
.L_33:
        /*0084*/ 	.byte	0x04, 0x39
        /*0086*/ 	.short	(.L_35 - .L_34)


	//   ....[0]....
.L_34:
        /*0088*/ 	.word	0x00000230
        /*008c*/ 	.word	0x000000ff
        /*0090*/ 	.word	0x00000000
        /*0094*/ 	.short	0x0100
        /*0096*/ 	.byte	0x08
	.zero		1


	//   ....[1]....
        /*0098*/ 	.word	0x00000240
        /*009c*/ 	.word	0x000000ff
        /*00a0*/ 	.word	0x00000018
        /*00a4*/ 	.short	0x0100
        /*00a6*/ 	.byte	0x08
	.zero		1


	//   ....[2]....
        /*00a8*/ 	.word	0x00000250
        /*00ac*/ 	.word	0x000000ff
        /*00b0*/ 	.word	0x00000008
        /*00b4*/ 	.short	0x0100
        /*00b6*/ 	.byte	0x08
	.zero		1


	//   ....[3]....
        /*00b8*/ 	.word	0x00000260
        /*00bc*/ 	.word	0x000000ff
        /*00c0*/ 	.word	0x00000020
        /*00c4*/ 	.short	0x0100
        /*00c6*/ 	.byte	0x08
	.zero		1


	//   ....[4]....
        /*00c8*/ 	.word	0x00000270
        /*00cc*/ 	.word	0x000000ff
        /*00d0*/ 	.word	0x00000010
        /*00d4*/ 	.short	0x0100
        /*00d6*/ 	.byte	0x08
	.zero		1


	//   ....[5]....
        /*00d8*/ 	.word	0x00000280
        /*00dc*/ 	.word	0x000000ff
        /*00e0*/ 	.word	0x00000028
        /*00e4*/ 	.short	0x0100
        /*00e6*/ 	.byte	0x08
	.zero		1


	//   ....[6]....
        /*00e8*/ 	.word	0x000006d0
        /*00ec*/ 	.word	0x000000ff
        /*00f0*/ 	.word	0x00000040
        /*00f4*/ 	.short	0x0100
        /*00f6*/ 	.byte	0x06
	.zero		1


	//   ....[7]....
        /*00f8*/ 	.word	0x00000760
        /*00fc*/ 	.word	0x000000ff
        /*0100*/ 	.word	0x00000048
        /*0104*/ 	.short	0x0100
        /*0106*/ 	.byte	0x06
	.zero		1


	//   ....[8]....
        /*0108*/ 	.word	0x000014a0
        /*010c*/ 	.word	0x00000003
        /*0110*/ 	.word	0x00000000
        /*0114*/ 	.short	0x010a
        /*0116*/ 	.byte	0x3f
	.zero		1


	//   ....[9]....
        /*0118*/ 	.word	0x000014e0
        /*011c*/ 	.word	0x00000003
        /*0120*/ 	.word	0x00000000
        /*0124*/ 	.short	0x010a
        /*0126*/ 	.byte	0x3f
	.zero		1


	//   ....[10]....
        /*0128*/ 	.word	0x000017b0
        /*012c*/ 	.word	0x00000005
        /*0130*/ 	.word	0x00000000
        /*0134*/ 	.short	0x010a
        /*0136*/ 	.byte	0x3f
	.zero		1


	//   ....[11]....
        /*0138*/ 	.word	0x000017f0
        /*013c*/ 	.word	0x00000005
        /*0140*/ 	.word	0x00000000
        /*0144*/ 	.short	0x010a
        /*0146*/ 	.byte	0x3f
	.zero		1


	//   ....[12]....
        /*0148*/ 	.word	0x00001950
        /*014c*/ 	.word	0x00000005
        /*0150*/ 	.word	0x00000000
        /*0154*/ 	.short	0x0101
        /*0156*/ 	.byte	0x3f
	.zero		1


	//   ....[13]....
        /*0158*/ 	.word	0x00001b70
        /*015c*/ 	.word	0x00000003
        /*0160*/ 	.word	0x00000000
        /*0164*/ 	.short	0x0101
        /*0166*/ 	.byte	0x3f
	.zero		1


	//   ....[14]....
        /*0168*/ 	.word	0x00009160
        /*016c*/ 	.word	0x0000000e
        /*0170*/ 	.word	0x00000018
        /*0174*/ 	.short	0x010a
        /*0176*/ 	.byte	0x3f
	.zero		1


	//   ....[15]....
        /*0178*/ 	.word	0x000094e0
        /*017c*/ 	.word	0x00000006
        /*0180*/ 	.word	0x00000048
        /*0184*/ 	.short	0x0101
        /*0186*/ 	.byte	0x3f
	.zero		1


	//   ....[16]....
        /*0188*/ 	.word	0x00009c10
        /*018c*/ 	.word	0x00000007
        /*0190*/ 	.word	0x00000000
        /*0194*/ 	.short	0x010a
        /*0196*/ 	.byte	0x3f
	.zero		1


	//   ....[17]....
        /*0198*/ 	.word	0x00009c90
        /*019c*/ 	.word	0x00000009
        /*01a0*/ 	.word	0x00000000
        /*01a4*/ 	.short	0x010a
        /*01a6*/ 	.byte	0x3f
	.zero		1


	//   ....[18]....
        /*01a8*/ 	.word	0x00009d20
        /*01ac*/ 	.word	0x00000003
        /*01b0*/ 	.word	0x00000000
        /*01b4*/ 	.short	0x010a
        /*01b6*/ 	.byte	0x3f
	.zero		1


	//   ....[19]....
        /*01b8*/ 	.word	0x00009d80
        /*01bc*/ 	.word	0x00000003
        /*01c0*/ 	.word	0x00000000
        /*01c4*/ 	.short	0x010a
        /*01c6*/ 	.byte	0x3f
	.zero		1


	//   ....[20]....
        /*01c8*/ 	.word	0x00009dd0
        /*01cc*/ 	.word	0x00000005
        /*01d0*/ 	.word	0x00000000
        /*01d4*/ 	.short	0x010a
        /*01d6*/ 	.byte	0x3f
	.zero		1


	//   ....[21]....
        /*01d8*/ 	.word	0x00009ea0
        /*01dc*/ 	.word	0x0000000e
        /*01e0*/ 	.word	0x00000018
        /*01e4*/ 	.short	0x010a
        /*01e6*/ 	.byte	0x3f
	.zero		1


	//   ....[22]....
        /*01e8*/ 	.word	0x00009f70
        /*01ec*/ 	.word	0x00000007
        /*01f0*/ 	.word	0x00000000
        /*01f4*/ 	.short	0x010a
        /*01f6*/ 	.byte	0x3f
	.zero		1


	//   ....[23]....
        /*01f8*/ 	.word	0x00009fc0
        /*01fc*/ 	.word	0x00000009
        /*0200*/ 	.word	0x00000000
        /*0204*/ 	.short	0x010a
        /*0206*/ 	.byte	0x3f
	.zero		1


	//----- nvinfo : EIATTR_NUM_MBARRIERS
	.align		4
.L_35:
        /*0208*/ 	.byte	0x03, 0x38
        /*020a*/ 	.short	0x0008


	//----- nvinfo : EIATTR_EXIT_INSTR_OFFSETS
	.align		4
        /*020c*/ 	.byte	0x04, 0x1c
        /*020e*/ 	.short	(.L_37 - .L_36)


	//   ....[0]....
.L_36:
        /*0210*/ 	.word	0x00000930


	//   ....[1]....
        /*0214*/ 	.word	0x00001150


	//   ....[2]....
        /*0218*/ 	.word	0x00008780


	//   ....[3]....
        /*021c*/ 	.word	0x00008ce0


	//   ....[4]....
        /*0220*/ 	.word	0x00009d70


	//----- nvinfo : EIATTR_MAX_THREADS
	.align		4
.L_37:
        /*0224*/ 	.byte	0x04, 0x05
        /*0226*/ 	.short	(.L_39 - .L_38)
.L_38:
        /*0228*/ 	.word	0x00000180
        /*022c*/ 	.word	0x00000001
        /*0230*/ 	.word	0x00000001


	//----- nvinfo : EIATTR_CRS_STACK_SIZE
	.align		4
.L_39:
        /*0234*/ 	.byte	0x04, 0x1e
        /*0236*/ 	.short	(.L_41 - .L_40)
.L_40:
        /*0238*/ 	.word	0x00000000


	//----- nvinfo : EIATTR_CBANK_PARAM_SIZE
	.align		4
.L_41:
        /*023c*/ 	.byte	0x03, 0x19
        /*023e*/ 	.short	0x0470


	//----- nvinfo : EIATTR_PARAM_CBANK
	.align		4
        /*0240*/ 	.byte	0x04, 0x0a
        /*0242*/ 	.short	(.L_43 - .L_42)
	.align		4
.L_42:
        /*0244*/ 	.word	index@(.nv.constant0._ZN7cutlass13device_kernelINS_4gemm6kernel13GemmUniversalIN4cute5tupleIJiiiiEEENS1_10collective13CollectiveMmaINS1_34MainloopSm90TmaGmmaWarpSpecializedILi3ENS5_IJNS4_1CILi2EEESB_NSA_ILi1EEEEEENS1_35KernelTmaWarpSpecializedCooperativeEEENS5_IJNSA_ILi128EEENSA_ILi256EEENSA_ILi64EEEEEEaNS5_IJlSC_lEEEaSK_NS4_8TiledMMAINS4_8MMA_AtomIJNS4_4SM904GMMA27MMA_64x256x32_S32S8S8_SS_TNEEEENS4_6LayoutINS5_IJSB_SC_SC_EEENS5_IJSC_NSA_ILi0EEEST_EEEEENS5_IJNS4_10UnderscoreESW_SW_EEEEENS4_23SM90_TMA_LOAD_MULTICASTENS4_14ComposedLayoutINS4_7SwizzleILi2ELi4ELi3EEENS4_18smem_ptr_flag_bitsILi8EEENSR_INS5_IJNSA_ILi8EEESI_EEENS5_IJSI_SC_EEEEEEEvNS4_8identityESZ_S19_vS1A_EENS_8epilogue10collective6detail29Sm90TmaWarpSpecializedAdapterINS1D_15DefaultEpilogueIaSK_SK_NS1C_6thread17LinearCombinationIaLi1EiiLNS1H_9ScaleType4KindE0ELNS_15FloatRoundStyleE2EaEENS1_15EpilogueDefaultEEEEEvvEEEEvNT_6ParamsE)
        /*0248*/ 	.short	0x0210
        /*024a*/ 	.short	0x0470


	//----- nvinfo : EIATTR_SW_WAR
	.align		4
.L_43:
        /*024c*/ 	.byte	0x04, 0x36
        /*024e*/ 	.short	(.L_45 - .L_44)
.L_44:
        /*0250*/ 	.word	0x00000008
.L_45:


//--------------------- .nv.callgraph             --------------------------
	.section	.nv.callgraph,"",@"SHT_CUDA_CALLGRAPH"
	.align	4
	.sectionentsize	8
	.align		4
        /*0000*/ 	.word	0x00000000
	.align		4
        /*0004*/ 	.word	0xffffffff
	.align		4
        /*0008*/ 	.word	index@(_ZN7cutlass13device_kernelINS_4gemm6kernel13GemmUniversalIN4cute5tupleIJiiiiEEENS1_10collective13CollectiveMmaINS1_34MainloopSm90TmaGmmaWarpSpecializedILi3ENS5_IJNS4_1CILi2EEESB_NSA_ILi1EEEEEENS1_35KernelTmaWarpSpecializedCooperativeEEENS5_IJNSA_ILi128EEENSA_ILi256EEENSA_ILi64EEEEEEaNS5_IJlSC_lEEEaSK_NS4_8TiledMMAINS4_8MMA_AtomIJNS4_4SM904GMMA27MMA_64x256x32_S32S8S8_SS_TNEEEENS4_6LayoutINS5_IJSB_SC_SC_EEENS5_IJSC_NSA_ILi0EEEST_EEEEENS5_IJNS4_10UnderscoreESW_SW_EEEEENS4_23SM90_TMA_LOAD_MULTICASTENS4_14ComposedLayoutINS4_7SwizzleILi2ELi4ELi3EEENS4_18smem_ptr_flag_bitsILi8EEENSR_INS5_IJNSA_ILi8EEESI_EEENS5_IJSI_SC_EEEEEEEvNS4_8identityESZ_S19_vS1A_EENS_8epilogue10collective6detail29Sm90TmaWarpSpecializedAdapterINS1D_15DefaultEpilogueIaSK_SK_NS1C_6thread17LinearCombinationIaLi1EiiLNS1H_9ScaleType4KindE0ELNS_15FloatRoundStyleE2EaEENS1_15EpilogueDefaultEEEEEvvEEEEvNT_6ParamsE)
	.align		4
        /*000c*/ 	.word	index@(__assertfail)
	.align		4
        /*0010*/ 	.word	0x00000000
	.align		4
        /*0014*/ 	.word	0xfffffffe
	.align		4
        /*0018*/ 	.word	0x00000000
	.align		4
        /*001c*/ 	.word	0xfffffffd
	.align		4
        /*0020*/ 	.word	0x00000000
	.align		4
        /*0024*/ 	.word	0xfffffffc


//--------------------- .nv.constant4             --------------------------
	.section	.nv.constant4,"a",@progbits
	.align	8
	.align		8
.nv.constant4:
        /*0000*/ 	.dword	__assertfail
	.align		8
        /*0008*/ 	.dword	__unnamed_1
	.align		8
        /*0010*/ 	.dword	_ZN39_INTERNAL_ee8ec5f2_4_k_cu_bd6d2def_54944cuda3std3__45__cpo5beginE
	.align		8
        /*0018*/ 	.dword	_ZN39_INTERNAL_ee8ec5f2_4_k_cu_bd6d2def_54944cuda3std3__45__cpo3endE
	.align		8
        /*0020*/ 	.dword	_ZN39_INTERNAL_ee8ec5f2_4_k_cu_bd6d2def_54944cuda3std3__45__cpo6cbeginE
	.align		8
        /*0028*/ 	.dword	_ZN39_INTERNAL_ee8ec5f2_4_k_cu_bd6d2def_54944cuda3std3__45__cpo4cendE
	.align		8
        /*0030*/ 	.dword	_ZN39_INTERNAL_ee8ec5f2_4_k_cu_bd6d2def_54944cuda3std3__441_GLOBAL__N__ee8ec5f2_4_k_cu_bd6d2def_54946ignoreE
	.align		8
        /*0038*/ 	.dword	_ZN39_INTERNAL_ee8ec5f2_4_k_cu_bd6d2def_54944cuda3std3__419piecewise_constructE
	.align		8
        /*0040*/ 	.dword	_ZN39_INTERNAL_ee8ec5f2_4_k_cu_bd6d2def_54944cuda3std3__48in_placeE
	.align		8
        /*0048*/ 	.dword	_ZN39_INTERNAL_ee8ec5f2_4_k_cu_bd6d2def_54944cuda3std6ranges3__45__cpo4swapE
	.align		8
        /*0050*/ 	.dword	_ZN39_INTERNAL_ee8ec5f2_4_k_cu_bd6d2def_54944cuda3std6ranges3__45__cpo9iter_moveE
	.align		8
        /*0058*/ 	.dword	_ZN39_INTERNAL_ee8ec5f2_4_k_cu_bd6d2def_54944cute7productE
	.align		8
        /*0060*/ 	.dword	_ZN39_INTERNAL_ee8ec5f2_4_k_cu_bd6d2def_54944cute1_E
	.align		8
        /*0068*/ 	.dword	$str$22
	.align		8
        /*0070*/ 	.dword	$str$23


//--------------------- .text._ZN7cutlass13device_kernelINS_4gemm6kernel13GemmUniversalIN4cute5tupleIJiiiiEEENS1_10collective13CollectiveMmaINS1_34MainloopSm90TmaGmmaWarpSpecializedILi3ENS5_IJNS4_1CILi2EEESB_NSA_ILi1EEEEEENS1_35KernelTmaWarpSpecializedCooperativeEEENS5_IJNSA_ILi128EEENSA_ILi256EEENSA_ILi64EEEEEEaNS5_IJlSC_lEEEaSK_NS4_8TiledMMAINS4_8MMA_AtomIJNS4_4SM904GMMA27MMA_64x256x32_S32S8S8_SS_TNEEEENS4_6LayoutINS5_IJSB_SC_SC_EEENS5_IJSC_NSA_ILi0EEEST_EEEEENS5_IJNS4_10UnderscoreESW_SW_EEEEENS4_23SM90_TMA_LOAD_MULTICASTENS4_14ComposedLayoutINS4_7SwizzleILi2ELi4ELi3EEENS4_18smem_ptr_flag_bitsILi8EEENSR_INS5_IJNSA_ILi8EEESI_EEENS5_IJSI_SC_EEEEEEEvNS4_8identityESZ_S19_vS1A_EENS_8epilogue10collective6detail29Sm90TmaWarpSpecializedAdapterINS1D_15DefaultEpilogueIaSK_SK_NS1C_6thread17LinearCombinationIaLi1EiiLNS1H_9ScaleType4KindE0ELNS_15FloatRoundStyleE2EaEENS1_15EpilogueDefaultEEEEEvvEEEEvNT_6ParamsE --------------------------
	.section	.text._ZN7cutlass13device_kernelINS_4gemm6kernel13GemmUniversalIN4cute5tupleIJiiiiEEENS1_10collective13CollectiveMmaINS1_34MainloopSm90TmaGmmaWarpSpecializedILi3ENS5_IJNS4_1CILi2EEESB_NSA_ILi1EEEEEENS1_35KernelTmaWarpSpecializedCooperativeEEENS5_IJNSA_ILi128EEENSA_ILi256EEENSA_ILi64EEEEEEaNS5_IJlSC_lEEEaSK_NS4_8TiledMMAINS4_8MMA_AtomIJNS4_4SM904GMMA27MMA_64x256x32_S32S8S8_SS_TNEEEENS4_6LayoutINS5_IJSB_SC_SC_EEENS5_IJSC_NSA_ILi0EEEST_EEEEENS5_IJNS4_10UnderscoreESW_SW_EEEEENS4_23SM90_TMA_LOAD_MULTICASTENS4_14ComposedLayoutINS4_7SwizzleILi2ELi4ELi3EEENS4_18smem_ptr_flag_bitsILi8EEENSR_INS5_IJNSA_ILi8EEESI_EEENS5_IJSI_SC_EEEEEEEvNS4_8identityESZ_S19_vS1A_EENS_8epilogue10collective6detail29Sm90TmaWarpSpecializedAdapterINS1D_15DefaultEpilogueIaSK_SK_NS1C_6thread17LinearCombinationIaLi1EiiLNS1H_9ScaleType4KindE0ELNS_15FloatRoundStyleE2EaEENS1_15EpilogueDefaultEEEEEvvEEEEvNT_6ParamsE,"ax",@progbits
	.align	128
.text._ZN7cutlass13device_kernelINS_4gemm6kernel13GemmUniversalIN4cute5tupleIJiiiiEEENS1_10collective13CollectiveMmaINS1_34MainloopSm90TmaGmmaWarpSpecializedILi3ENS5_IJNS4_1CILi2EEESB_NSA_ILi1EEEEEENS1_35KernelTmaWarpSpecializedCooperativeEEENS5_IJNSA_ILi128EEENSA_ILi256EEENSA_ILi64EEEEEEaNS5_IJlSC_lEEEaSK_NS4_8TiledMMAINS4_8MMA_AtomIJNS4_4SM904GMMA27MMA_64x256x32_S32S8S8_SS_TNEEEENS4_6LayoutINS5_IJSB_SC_SC_EEENS5_IJSC_NSA_ILi0EEEST_EEEEENS5_IJNS4_10UnderscoreESW_SW_EEEEENS4_23SM90_TMA_LOAD_MULTICASTENS4_14ComposedLayoutINS4_7SwizzleILi2ELi4ELi3EEENS4_18smem_ptr_flag_bitsILi8EEENSR_INS5_IJNSA_ILi8EEESI_EEENS5_IJSI_SC_EEEEEEEvNS4_8identityESZ_S19_vS1A_EENS_8epilogue10collective6detail29Sm90TmaWarpSpecializedAdapterINS1D_15DefaultEpilogueIaSK_SK_NS1C_6thread17LinearCombinationIaLi1EiiLNS1H_9ScaleType4KindE0ELNS_15FloatRoundStyleE2EaEENS1_15EpilogueDefaultEEEEEvvEEEEvNT_6ParamsE:
        .type           _ZN7cutlass13device_kernelINS_4gemm6kernel13GemmUniversalIN4cute5tupleIJiiiiEEENS1_10collective13CollectiveMmaINS1_34MainloopSm90TmaGmmaWarpSpecializedILi3ENS5_IJNS4_1CILi2EEESB_NSA_ILi1EEEEEENS1_35KernelTmaWarpSpecializedCooperativeEEENS5_IJNSA_ILi128EEENSA_ILi256EEENSA_ILi64EEEEEEaNS5_IJlSC_lEEEaSK_NS4_8TiledMMAINS4_8MMA_AtomIJNS4_4SM904GMMA27MMA_64x256x32_S32S8S8_SS_TNEEEENS4_6LayoutINS5_IJSB_SC_SC_EEENS5_IJSC_NSA_ILi0EEEST_EEEEENS5_IJNS4_10UnderscoreESW_SW_EEEEENS4_23SM90_TMA_LOAD_MULTICASTENS4_14ComposedLayoutINS4_7SwizzleILi2ELi4ELi3EEENS4_18smem_ptr_flag_bitsILi8EEENSR_INS5_IJNSA_ILi8EEESI_EEENS5_IJSI_SC_EEEEEEEvNS4_8identityESZ_S19_vS1A_EENS_8epilogue10collective6detail29Sm90TmaWarpSpecializedAdapterINS1D_15DefaultEpilogueIaSK_SK_NS1C_6thread17LinearCombinationIaLi1EiiLNS1H_9ScaleType4KindE0ELNS_15FloatRoundStyleE2EaEENS1_15EpilogueDefaultEEEEEvvEEEEvNT_6ParamsE,@function
        .size           _ZN7cutlass13device_kernelINS_4gemm6kernel13GemmUniversalIN4cute5tupleIJiiiiEEENS1_10collective13CollectiveMmaINS1_34MainloopSm90TmaGmmaWarpSpecializedILi3ENS5_IJNS4_1CILi2EEESB_NSA_ILi1EEEEEENS1_35KernelTmaWarpSpecializedCooperativeEEENS5_IJNSA_ILi128EEENSA_ILi256EEENSA_ILi64EEEEEEaNS5_IJlSC_lEEEaSK_NS4_8TiledMMAINS4_8MMA_AtomIJNS4_4SM904GMMA27MMA_64x256x32_S32S8S8_SS_TNEEEENS4_6LayoutINS5_IJSB_SC_SC_EEENS5_IJSC_NSA_ILi0EEEST_EEEEENS5_IJNS4_10UnderscoreESW_SW_EEEEENS4_23SM90_TMA_LOAD_MULTICASTENS4_14ComposedLayoutINS4_7SwizzleILi2ELi4ELi3EEENS4_18smem_ptr_flag_bitsILi8EEENSR_INS5_IJNSA_ILi8EEESI_EEENS5_IJSI_SC_EEEEEEEvNS4_8identityESZ_S19_vS1A_EENS_8epilogue10collective6detail29Sm90TmaWarpSpecializedAdapterINS1D_15DefaultEpilogueIaSK_SK_NS1C_6thread17LinearCombinationIaLi1EiiLNS1H_9ScaleType4KindE0ELNS_15FloatRoundStyleE2EaEENS1_15EpilogueDefaultEEEEEvvEEEEvNT_6ParamsE,(.L_x_329 - _ZN7cutlass13device_kernelINS_4gemm6kernel13GemmUniversalIN4cute5tupleIJiiiiEEENS1_10collective13CollectiveMmaINS1_34MainloopSm90TmaGmmaWarpSpecializedILi3ENS5_IJNS4_1CILi2EEESB_NSA_ILi1EEEEEENS1_35KernelTmaWarpSpecializedCooperativeEEENS5_IJNSA_ILi128EEENSA_ILi256EEENSA_ILi64EEEEEEaNS5_IJlSC_lEEEaSK_NS4_8TiledMMAINS4_8MMA_AtomIJNS4_4SM904GMMA27MMA_64x256x32_S32S8S8_SS_TNEEEENS4_6LayoutINS5_IJSB_SC_SC_EEENS5_IJSC_NSA_ILi0EEEST_EEEEENS5_IJNS4_10UnderscoreESW_SW_EEEEENS4_23SM90_TMA_LOAD_MULTICASTENS4_14ComposedLayoutINS4_7SwizzleILi2ELi4ELi3EEENS4_18smem_ptr_flag_bitsILi8EEENSR_INS5_IJNSA_ILi8EEESI_EEENS5_IJSI_SC_EEEEEEEvNS4_8identityESZ_S19_vS1A_EENS_8epilogue10collective6detail29Sm90TmaWarpSpecializedAdapterINS1D_15DefaultEpilogueIaSK_SK_NS1C_6thread17LinearCombinationIaLi1EiiLNS1H_9ScaleType4KindE0ELNS_15FloatRoundStyleE2EaEENS1_15EpilogueDefaultEEEEEvvEEEEvNT_6ParamsE)
        .other          _ZN7cutlass13device_kernelINS_4gemm6kernel13GemmUniversalIN4cute5tupleIJiiiiEEENS1_10collective13CollectiveMmaINS1_34MainloopSm90TmaGmmaWarpSpecializedILi3ENS5_IJNS4_1CILi2EEESB_NSA_ILi1EEEEEENS1_35KernelTmaWarpSpecializedCooperativeEEENS5_IJNSA_ILi128EEENSA_ILi256EEENSA_ILi64EEEEEEaNS5_IJlSC_lEEEaSK_NS4_8TiledMMAINS4_8MMA_AtomIJNS4_4SM904GMMA27MMA_64x256x32_S32S8S8_SS_TNEEEENS4_6LayoutINS5_IJSB_SC_SC_EEENS5_IJSC_NSA_ILi0EEEST_EEEEENS5_IJNS4_10UnderscoreESW_SW_EEEEENS4_23SM90_TMA_LOAD_MULTICASTENS4_14ComposedLayoutINS4_7SwizzleILi2ELi4ELi3EEENS4_18smem_ptr_flag_bitsILi8EEENSR_INS5_IJNSA_ILi8EEESI_EEENS5_IJSI_SC_EEEEEEEvNS4_8identityESZ_S19_vS1A_EENS_8epilogue10collective6detail29Sm90TmaWarpSpecializedAdapterINS1D_15DefaultEpilogueIaSK_SK_NS1C_6thread17LinearCombinationIaLi1EiiLNS1H_9ScaleType4KindE0ELNS_15FloatRoundStyleE2EaEENS1_15EpilogueDefaultEEEEEvvEEEEvNT_6ParamsE,@"STO_CUDA_ENTRY STV_DEFAULT"
_ZN7cutlass13device_kernelINS_4gemm6kernel13GemmUniversalIN4cute5tupleIJiiiiEEENS1_10collective13CollectiveMmaINS1_34MainloopSm90TmaGmmaWarpSpecializedILi3ENS5_IJNS4_1CILi2EEESB_NSA_ILi1EEEEEENS1_35KernelTmaWarpSpecializedCooperativeEEENS5_IJNSA_ILi128EEENSA_ILi256EEENSA_ILi64EEEEEEaNS5_IJlSC_lEEEaSK_NS4_8TiledMMAINS4_8MMA_AtomIJNS4_4SM904GMMA27MMA_64x256x32_S32S8S8_SS_TNEEEENS4_6LayoutINS5_IJSB_SC_SC_EEENS5_IJSC_NSA_ILi0EEEST_EEEEENS5_IJNS4_10UnderscoreESW_SW_EEEEENS4_23SM90_TMA_LOAD_MULTICASTENS4_14ComposedLayoutINS4_7SwizzleILi2ELi4ELi3EEENS4_18smem_ptr_flag_bitsILi8EEENSR_INS5_IJNSA_ILi8EEESI_EEENS5_IJSI_SC_EEEEEEEvNS4_8identityESZ_S19_vS1A_EENS_8epilogue10collective6detail29Sm90TmaWarpSpecializedAdapterINS1D_15DefaultEpilogueIaSK_SK_NS1C_6thread17LinearCombinationIaLi1EiiLNS1H_9ScaleType4KindE0ELNS_15FloatRoundStyleE2EaEENS1_15EpilogueDefaultEEEEEvvEEEEvNT_6ParamsE:
[----:B------:R-:W0:Y:S01]  /*0000*/  LDC R1, c[0x0][0x28] ;  /* 0x00000a00ff017b82 */ /* 0x000e220000000800 */
[----:B------:R-:W1:Y:S01]  /*0010*/  S2R R18, SR_TID.X ;  /* 0x0000000000127919 */ /* 0x000e620000002100 */
[----:B------:R-:W-:Y:S01]  /*0020*/  ELECT P0, URZ, PT ;  /* 0x00000000003f782f */ /* 0x000fe20003800000 */
[----:B------:R-:W-:Y:S01]  /*0030*/  BSSY B0, `(.L_x_0) ;  /* 0x000000f000007945 */ /* 0x000fe20003800000 */
[--C-:B-1----:R-:W-:Y:S02]  /*0040*/  SHF.R.U32.HI R0, RZ, 0x5, R18.reuse ;  /* 0x00000005ff007819 */ /* 0x102fe40000011612 */
[----:B------:R-:W-:-:S03]  /*0050*/  SHF.R.U32.HI R3, RZ, 0x7, R18 ;  /* 0x00000007ff037819 */ /* 0x000fc60000011612 */
[----:B------:R-:W1:Y:S04]  /*0060*/  SHFL.IDX PT, R2, R0, RZ, 0x1f ;  /* 0x00001fff00027589 */ /* 0x000e6800000e0000 */
[----:B------:R2:W3:Y:S01]  /*0070*/  SHFL.IDX PT, R5, R3, RZ, 0x1f ;  /* 0x00001fff03057589 */ /* 0x0004e200000e0000 */
[----:B-1----:R-:W-:-:S13]  /*0080*/  ISETP.NE.OR P0, PT, R2, RZ, !P0 ;  /* 0x000000ff0200720c */ /* 0x002fda0004705670 */
[----:B0-23--:R-:W-:Y:S05]  /*0090*/  @P0 BRA `(.L_x_1) ;  /* 0x0000000000200947 */ /* 0x00dfea0003800000 */
[----:B------:R-:W-:Y:S02]  /*00a0*/  ULDC.64 UR4, c[0x0][0x198] ;  /* 0x0000660000047ab9 */ /* 0x000fe40000000a00 */
[----:B------:R-:W-:Y:S02]  /*00b0*/  UIADD3 UR6, UP0, UR4, 0xf0, URZ ;  /* 0x000000f004067890 */ /* 0x000fe4000ff1e03f */
[----:B------:R-:W-:Y:S02]  /*00c0*/  UIADD3 UR4, UP1, UR4, 0x1f0, URZ ;  /* 0x000001f004047890 */ /* 0x000fe4000ff3e03f */
[----:B------:R-:W-:Y:S02]  /*00d0*/  UIADD3.X UR7, URZ, UR5, URZ, UP0, !UPT ;  /* 0x000000053f077290 */ /* 0x000fe400087fe43f */
[----:B------:R-:W-:-:S07]  /*00e0*/  UIADD3.X UR5, URZ, UR5, URZ, UP1, !UPT ;  /* 0x000000053f057290 */ /* 0x000fce0008ffe43f */
[----:B------:R0:W-:Y:S02]  /*00f0*/  UTMACCTL.PF [UR6] ;  /* 0x00000000060079b9 */ /* 0x0001e40008040000 */
[----:B------:R0:W-:Y:S02]  /*0100*/  UTMACCTL.PF [UR4] ;  /* 0x00000000040079b9 */ /* 0x0001e40008040000 */
[----:B0-----:R-:W-:Y:S01]  /*0110*/  NOP ;  /* 0x0000000000007918 */ /* 0x001fe20000000000 */
.L_x_1:
[----:B------:R-:W-:Y:S05]  /*0120*/  BSYNC B0 ;  /* 0x0000000000007941 */ /* 0x000fea0003800000 */
.L_x_0:
[----:B------:R-:W0:Y:S02]  /*0130*/  SHFL.IDX PT, R3, R0, RZ, 0x1f ;  /* 0x00001fff00037589 */ /* 0x000e2400000e0000 */
[----:B0-----:R-:W-:-:S13]  /*0140*/  ISETP.NE.AND P0, PT, R3, RZ, PT ;  /* 0x000000ff0300720c */ /* 0x001fda0003f05270 */
[----:B------:R-:W-:Y:S05]  /*0150*/  @P0 BRA `(.L_x_2) ;  /* 0x0000000000500947 */ /* 0x000fea0003800000 */
[----:B------:R-:W0:Y:S01]  /*0160*/  S2UR UR8, SR_CgaCtaId ;  /* 0x00000000000879c3 */ /* 0x000e220000008800 */
[----:B------:R-:W-:Y:S01]  /*0170*/  UMOV UR4, 0x400 ;  /* 0x0000040000047882 */ /* 0x000fe20000000000 */
[----:B------:R-:W-:Y:S01]  /*0180*/  UMOV UR5, 0x1 ;  /* 0x0000000100057882 */ /* 0x000fe20000000000 */
[----:B------:R-:W-:Y:S01]  /*0190*/  UMOV UR6, 0x6 ;  /* 0x0000000600067882 */ /* 0x000fe20000000000 */
[----:B------:R-:W-:Y:S01]  /*01a0*/  ELECT P0, URZ, PT ;  /* 0x00000000003f782f */ /* 0x000fe20003800000 */
[----:B------:R-:W-:-:S04]  /*01b0*/  UIADD3 UR6, -UR6, 0x100000, URZ ;  /* 0x0010000006067890 */ /* 0x000fc8000fffe13f */
[----:B------:R-:W-:Y:S02]  /*01c0*/  USHF.L.U32 UR7, UR6, 0xb, URZ ;  /* 0x0000000b06077899 */ /* 0x000fe4000800063f */
[----:B------:R-:W-:Y:S02]  /*01d0*/  USHF.L.U32 UR6, UR6, 0x1, URZ ;  /* 0x0000000106067899 */ /* 0x000fe4000800063f */
[----:B0-----:R-:W-:Y:S02]  /*01e0*/  ULEA UR8, UR8, UR4, 0x18 ;  /* 0x0000000408087291 */ /* 0x001fe4000f8ec03f */
[----:B------:R-:W-:-:S04]  /*01f0*/  UIADD3 UR4, -UR5, 0x100000, URZ ;  /* 0x0010000005047890 */ /* 0x000fc8000fffe13f */
[----:B------:R-:W-:Y:S02]  /*0200*/  USHF.L.U32 UR5, UR4, 0xb, URZ ;  /* 0x0000000b04057899 */ /* 0x000fe4000800063f */
[----:B------:R-:W-:Y:S01]  /*0210*/  USHF.L.U32 UR4, UR4, 0x1, URZ ;  /* 0x0000000104047899 */ /* 0x000fe2000800063f */
[----:B------:R-:W0:Y:S11]  /*0220*/  FENCE.VIEW.ASYNC.S ;  /* 0x00000000000073c6 */ /* 0x000e360000000000 */
[----:B0-----:R0:W1:Y:S01]  /*0230*/  SYNCS.EXCH.64 URZ, [UR8], UR4 ;  /* 0x00000004083f75b2 */ /* 0x0010620008000100 */
[----:B------:R0:W2:Y:S01]  /*0240*/  SYNCS.EXCH.64 URZ, [UR8+0x18], UR6 ;  /* 0x00001806083f75b2 */ /* 0x0000a20008000100 */
[----:B------:R0:W3:Y:S01]  /*0250*/  SYNCS.EXCH.64 URZ, [UR8+0x8], UR4 ;  /* 0x00000804083f75b2 */ /* 0x0000e20008000100 */
[----:B------:R0:W4:Y:S01]  /*0260*/  SYNCS.EXCH.64 URZ, [UR8+0x20], UR6 ;  /* 0x00002006083f75b2 */ /* 0x0001220008000100 */
[----:B------:R0:W0:Y:S01]  /*0270*/  SYNCS.EXCH.64 URZ, [UR8+0x10], UR4 ;  /* 0x00001004083f75b2 */ /* 0x0000220008000100 */
[----:B------:R0:W0:Y:S01]  /*0280*/  SYNCS.EXCH.64 URZ, [UR8+0x28], UR6 ;  /* 0x00002806083f75b2 */ /* 0x0000220008000100 */
[----:B------:R-:W-:Y:S01]  /*0290*/  NOP ;  /* 0x0000000000007918 */ /* 0x000fe20000000000 */
.L_x_2:
[----:B------:R-:W-:Y:S01]  /*02a0*/  SHF.R.S32.HI R7, RZ, 0x1f, R18 ;  /* 0x0000001fff077819 */ /* 0x000fe20000011412 */
[----:B------:R-:W5:Y:S01]  /*02b0*/  SHFL.IDX PT, R0, R0, RZ, 0x1f ;  /* 0x00001fff00007589 */ /* 0x000f6200000e0000 */
[----:B0-----:R-:W0:Y:S01]  /*02c0*/  S2UR UR8, SR_CTAID.X ;  /* 0x00000000000879c3 */ /* 0x001e220000002500 */
[----:B------:R-:W-:Y:S02]  /*02d0*/  ELECT P0, URZ, PT ;  /* 0x00000000003f782f */ /* 0x000fe40003800000 */
[----:B------:R-:W-:Y:S01]  /*02e0*/  LEA.HI R7, R7, R18, RZ, 0x7 ;  /* 0x0000001207077211 */ /* 0x000fe200078f38ff */
[----:B------:R-:W1:Y:S01]  /*02f0*/  S2R R4, SR_CTAID.Y ;  /* 0x0000000000047919 */ /* 0x000e620000002600 */
[----:B------:R-:W-:Y:S01]  /*0300*/  SHF.R.S32.HI R8, RZ, 0x1f, R3 ;  /* 0x0000001fff087819 */ /* 0x000fe20000011403 */
[----:B------:R-:W-:Y:S01]  /*0310*/  ULDC UR4, c[0x0][0x150] ;  /* 0x0000540000047ab9 */ /* 0x000fe20000000800 */
[----:B------:R-:W-:Y:S01]  /*0320*/  LOP3.LUT R7, R7, 0xffffff80, RZ, 0xc0, !PT ;  /* 0xffffff8007077812 */ /* 0x000fe200078ec0ff */
[----:B------:R-:W-:Y:S01]  /*0330*/  NOP ;  /* 0x0000000000007918 */ /* 0x000fe20000000000 */
[----:B------:R-:W-:Y:S01]  /*0340*/  LEA.HI R8, R8, R3, RZ, 0x2 ;  /* 0x0000000308087211 */ /* 0x000fe200078f10ff */
[----:B------:R-:W2:Y:S01]  /*0350*/  LDC R10, c[0x0][0x144] ;  /* 0x00005100ff0a7b82 */ /* 0x000ea20000000800 */
[----:B------:R-:W-:Y:S01]  /*0360*/  NOP ;  /* 0x0000000000007918 */ /* 0x000fe20000000000 */
[----:B------:R-:W-:Y:S01]  /*0370*/  IMAD.IADD R6, R18, 0x1, -R7 ;  /* 0x0000000112067824 */ /* 0x000fe200078e0a07 */
[----:B------:R-:W-:Y:S01]  /*0380*/  LOP3.LUT R8, R8, 0x3ffffffc, RZ, 0xc0, !PT ;  /* 0x3ffffffc08087812 */ /* 0x000fe200078ec0ff */
[----:B------:R-:W-:Y:S01]  /*0390*/  IMAD.MOV.U32 R23, RZ, RZ, 0x1 ;  /* 0x00000001ff177424 */ /* 0x000fe200078e00ff */
[----:B------:R-:W-:-:S02]  /*03a0*/  ISETP.NE.AND P3, PT, R5, RZ, PT ;  /* 0x000000ff0500720c */ /* 0x000fc40003f65270 */
[----:B------:R-:W-:Y:S01]  /*03b0*/  SHF.R.S32.HI R7, RZ, 0x1f, R6 ;  /* 0x0000001fff077819 */ /* 0x000fe20000011406 */
[----:B------:R-:W-:Y:S01]  /*03c0*/  IMAD.IADD R8, R3, 0x1, -R8 ;  /* 0x0000000103087824 */ /* 0x000fe200078e0a08 */
[----:B------:R-:W3:Y:S02]  /*03d0*/  LDC R13, c[0x0][0x140] ;  /* 0x00005000ff0d7b82 */ /* 0x000ee40000000800 */
[----:B------:R-:W-:Y:S02]  /*03e0*/  LEA.HI R7, R7, R6, RZ, 0x3 ;  /* 0x0000000607077211 */ /* 0x000fe400078f18ff */
[----:B-----5:R-:W-:Y:S02]  /*03f0*/  ISETP.NE.OR P0, PT, R0, RZ, !P0 ;  /* 0x000000ff0000720c */ /* 0x020fe40004705670 */
[--C-:B------:R-:W-:Y:S02]  /*0400*/  SHF.R.S32.HI R0, RZ, 0x3, R7.reuse ;  /* 0x00000003ff007819 */ /* 0x100fe40000011407 */
[----:B------:R-:W-:-:S02]  /*0410*/  SHF.R.S32.HI R7, RZ, 0x1f, R7 ;  /* 0x0000001fff077819 */ /* 0x000fc40000011407 */
[----:B0-----:R-:W-:Y:S02]  /*0420*/  I2FP.F32.U32 R9, UR8 ;  /* 0x0000000800097c45 */ /* 0x001fe40008201000 */
[----:B------:R-:W-:-:S03]  /*0430*/  LEA.HI R7, R7, R0, RZ, 0x2 ;  /* 0x0000000007077211 */ /* 0x000fc600078f10ff */
[----:B------:R-:W-:Y:S01]  /*0440*/  FMUL R9, R9, UR4 ;  /* 0x0000000409097c20 */ /* 0x000fe20008400000 */
[----:B------:R-:W-:Y:S01]  /*0450*/  LOP3.LUT R7, R7, 0xfffffffc, RZ, 0xc0, !PT ;  /* 0xfffffffc07077812 */ /* 0x000fe200078ec0ff */
[----:B------:R-:W-:Y:S01]  /*0460*/  VOTEU.ALL UP0, P0 ;  /* 0x00000000003f7886 */ /* 0x000fe20000000000 */
[----:B-1----:R-:W-:Y:S01]  /*0470*/  I2FP.F32.U32 R3, R4 ;  /* 0x0000000400037245 */ /* 0x002fe20000201000 */
[----:B------:R-:W-:Y:S01]  /*0480*/  ULDC UR4, c[0x0][0x154] ;  /* 0x0000550000047ab9 */ /* 0x000fe20000000800 */
[----:B------:R-:W-:Y:S01]  /*0490*/  VOTEU.ALL UP1, P0 ;  /* 0x00000000003f7886 */ /* 0x000fe20000020000 */
[----:B------:R-:W0:Y:S01]  /*04a0*/  F2I.U32.TRUNC.NTZ R9, R9 ;  /* 0x0000000900097305 */ /* 0x000e22000020f000 */
[----:B------:R-:W-:Y:S01]  /*04b0*/  IMAD.IADD R7, R0, 0x1, -R7 ;  /* 0x0000000100077824 */ /* 0x000fe200078e0a07 */
[----:B------:R-:W1:Y:S01]  /*04c0*/  @!UP0 S2UR UR7, SR_CgaCtaId ;  /* 0x00000000000789c3 */ /* 0x000e620000008800 */
[----:B------:R-:W-:Y:S01]  /*04d0*/  FMUL R12, R3, UR4 ;  /* 0x00000004030c7c20 */ /* 0x000fe20008400000 */
[----:B------:R-:W-:Y:S01]  /*04e0*/  UMOV UR4, 0x20 ;  /* 0x0000002000047882 */ /* 0x000fe20000000000 */
[----:B------:R-:W-:Y:S01]  /*04f0*/  IMAD R8, R8, 0x4, R7 ;  /* 0x0000000408087824 */ /* 0x000fe200078e0207 */
[----:B------:R-:W-:Y:S01]  /*0500*/  @!UP0 UMOV UR6, 0x400 ;  /* 0x0000040000068882 */ /* 0x000fe20000000000 */
[----:B------:R-:W-:-:S04]  /*0510*/  @!UP0 UIADD3 UR4, -UR4, 0x100000, URZ ;  /* 0x0010000004048890 */ /* 0x000fc8000fffe13f */
[----:B------:R-:W-:Y:S02]  /*0520*/  @!UP0 USHF.L.U32 UR5, UR4, 0xb, URZ ;  /* 0x0000000b04058899 */ /* 0x000fe4000800063f */
[----:B------:R-:W-:Y:S01]  /*0530*/  @!UP0 USHF.L.U32 UR4, UR4, 0x1, URZ ;  /* 0x0000000104048899 */ /* 0x000fe2000800063f */
[----:B---3--:R-:W-:Y:S01]  /*0540*/  ISETP.EQ.U32.AND P2, PT, R13, 0x1, PT ;  /* 0x000000010d00780c */ /* 0x008fe20003f42070 */
[----:B------:R-:W3:Y:S01]  /*0550*/  F2I.U32.TRUNC.NTZ R12, R12 ;  /* 0x0000000c000c7305 */ /* 0x000ee2000020f000 */
[----:B------:R-:W-:Y:S01]  /*0560*/  LEA.HI R0, R8, R8, RZ, 0x1 ;  /* 0x0000000808007211 */ /* 0x000fe200078f08ff */
[----:B------:R-:W5:Y:S03]  /*0570*/  LDC R7, c[0x0][0x148] ;  /* 0x00005200ff077b82 */ /* 0x000f660000000800 */
[----:B------:R-:W-:Y:S01]  /*0580*/  LOP3.LUT R11, R0, 0xfffffffe, RZ, 0xc0, !PT ;  /* 0xfffffffe000b7812 */ /* 0x000fe200078ec0ff */
[----:B0-----:R-:W-:Y:S01]  /*0590*/  IMAD.MOV R15, RZ, RZ, -R9 ;  /* 0x000000ffff0f7224 */ /* 0x001fe200078e0a09 */
[----:B------:R-:W-:-:S03]  /*05a0*/  SHF.R.S32.HI R9, RZ, 0x1f, R2 ;  /* 0x0000001fff097819 */ /* 0x000fc60000011402 */
[----:B--2---:R-:W-:Y:S01]  /*05b0*/  IMAD R3, R10, R15, UR8 ;  /* 0x000000080a037e24 */ /* 0x004fe2000f8e020f */
[----:B------:R-:W-:Y:S01]  /*05c0*/  LEA.HI R9, R9, R2, RZ, 0x2 ;  /* 0x0000000209097211 */ /* 0x000fe200078f10ff */
[C---:B------:R-:W-:Y:S02]  /*05d0*/  IMAD.IADD R0, R8.reuse, 0x1, -R11 ;  /* 0x0000000108007824 */ /* 0x040fe400078e0a0b */
[----:B------:R-:W-:Y:S01]  /*05e0*/  IMAD.SHL.U32 R11, R8, 0x4, RZ ;  /* 0x00000004080b7824 */ /* 0x000fe200078e00ff */
[----:B------:R-:W-:Y:S01]  /*05f0*/  LOP3.LUT R9, R9, 0xfffffffc, RZ, 0xc0, !PT ;  /* 0xfffffffc09097812 */ /* 0x000fe200078ec0ff */
[----:B---3--:R-:W-:Y:S01]  /*0600*/  IMAD.MOV R21, RZ, RZ, -R12 ;  /* 0x000000ffff157224 */ /* 0x008fe200078e0a0c */
[----:B------:R-:W-:Y:S01]  /*0610*/  ISETP.NE.AND P4, PT, R0, R3, PT ;  /* 0x000000030000720c */ /* 0x000fe20003f85270 */
[----:B-1----:R-:W-:Y:S01]  /*0620*/  @!UP0 ULEA UR6, UR7, UR6, 0x18 ;  /* 0x0000000607068291 */ /* 0x002fe2000f8ec03f */
[----:B------:R-:W-:Y:S01]  /*0630*/  LOP3.LUT R152, R8, 0xc, R11, 0x78, !PT ;  /* 0x0000000c08987812 */ /* 0x000fe200078e780b */
[----:B------:R-:W-:Y:S01]  /*0640*/  IMAD.IADD R0, R2, 0x1, -R9 ;  /* 0x0000000102007824 */ /* 0x000fe200078e0a09 */
[----:B------:R-:W-:Y:S01]  /*0650*/  VOTEU.ALL UP0, P0 ;  /* 0x00000000003f7886 */ /* 0x000fe20000000000 */
[----:B------:R-:W-:Y:S01]  /*0660*/  LOP3.LUT P0, RZ, R6, 0x7, RZ, 0xc0, !PT ;  /* 0x0000000706ff7812 */ /* 0x000fe2000780c0ff */
[----:B------:R-:W-:-:S02]  /*0670*/  VIADD R6, R5, 0xffffffff ;  /* 0xffffffff05067836 */ /* 0x000fc40000000000 */
[----:B------:R-:W-:Y:S01]  /*0680*/  ISETP.NE.AND P1, PT, R0, 0x3, PT ;  /* 0x000000030000780c */ /* 0x000fe20003f25270 */
[----:B-----5:R-:W-:Y:S01]  /*0690*/  IMAD R9, R7, R21, R4 ;  /* 0x0000001507097224 */ /* 0x020fe200078e0204 */
[----:B------:R-:W-:Y:S02]  /*06a0*/  ISETP.LT.U32.AND P0, PT, R152, 0x4, !P0 ;  /* 0x000000049800780c */ /* 0x000fe40004701070 */
[----:B------:R-:W-:Y:S01]  /*06b0*/  ISETP.EQ.OR P1, PT, R0, RZ, !P1 ;  /* 0x000000ff0000720c */ /* 0x000fe20004f22670 */
[----:B------:R-:W0:Y:S02]  /*06c0*/  FENCE.VIEW.ASYNC.S ;  /* 0x00000000000073c6 */ /* 0x000e240000000000 */
[----:B0-----:R0:W1:Y:S01]  /*06d0*/  @!UP0 SYNCS.EXCH.64 URZ, [UR6+0x40], UR4 ;  /* 0x00004004063f85b2 */ /* 0x0010620008000100 */
[----:B------:R-:W-:Y:S02]  /*06e0*/  @P4 LEA.HI R2, R152, R152, RZ, 0x1 ;  /* 0x0000009898024211 */ /* 0x000fe400078f08ff */
[----:B------:R-:W-:-:S02]  /*06f0*/  ISETP.EQ.AND P1, PT, R5, RZ, P1 ;  /* 0x000000ff0500720c */ /* 0x000fc40000f22270 */
[----:B------:R-:W-:Y:S02]  /*0700*/  @P4 SHF.R.S32.HI R2, RZ, 0x1, R2 ;  /* 0x00000001ff024819 */ /* 0x000fe40000011402 */
[----:B------:R-:W-:Y:S02]  /*0710*/  ISETP.GE.U32.AND P6, PT, R6, 0x2, PT ;  /* 0x000000020600780c */ /* 0x000fe40003fc6070 */
[----:B------:R-:W-:Y:S02]  /*0720*/  @P4 ISETP.NE.AND P5, PT, R2, R9, PT ;  /* 0x000000090200420c */ /* 0x000fe40003fa5270 */
[----:B------:R-:W-:Y:S02]  /*0730*/  SEL R2, RZ, 0x1, !P0 ;  /* 0x00000001ff027807 */ /* 0x000fe40004000000 */
[----:B------:R-:W-:Y:S02]  /*0740*/  @P4 SEL R23, RZ, 0x1, P5 ;  /* 0x00000001ff174807 */ /* 0x000fe40002800000 */
[----:B------:R-:W-:Y:S01]  /*0750*/  SEL R19, RZ, 0x1, !P1 ;  /* 0x00000001ff137807 */ /* 0x000fe20004800000 */
[----:B------:R0:W2:Y:S01]  /*0760*/  @!UP1 SYNCS.EXCH.64 URZ, [UR6+0x48], UR4 ;  /* 0x00004804063f95b2 */ /* 0x0000a20008000100 */
[----:B------:R-:W-:Y:S01]  /*0770*/  LOP3.LUT R23, R23, R2, RZ, 0xc0, !PT ;  /* 0x0000000217177212 */ /* 0x000fe200078ec0ff */
[----:B------:R-:W-:Y:S01]  /*0780*/  NOP ;  /* 0x0000000000007918 */ /* 0x000fe20000000000 */
[----:B------:R-:W-:Y:S01]  /*0790*/  SEL R19, R19, 0x2, P6 ;  /* 0x0000000213137807 */ /* 0x000fe20003000000 */
[----:B------:R-:W-:Y:S06]  /*07a0*/  @!P2 BRA `(.L_x_3) ;  /* 0x000000000008a947 */ /* 0x000fec0003800000 */
[----:B-12-4-:R-:W-:Y:S01]  /*07b0*/  UCGABAR_ARV ;  /* 0x00000000000079c7 */ /* 0x016fe20008000000 */
[----:B------:R-:W-:Y:S05]  /*07c0*/  BRA `(.L_x_4) ;  /* 0x0000000000047947 */ /* 0x000fea0003800000 */
.L_x_3:
[----:B-12-4-:R-:W-:Y:S01]  /*07d0*/  NOP ;  /* 0x0000000000007918 */ /* 0x016fe20000000000 */
.L_x_4:
[----:B------:R-:W1:Y:S01]  /*07e0*/  LDC R2, c[0x0][0x65c] ;  /* 0x00019700ff027b82 */ /* 0x000e620000000800 */
[----:B------:R-:W-:Y:S02]  /*07f0*/  IMAD.U32 R8, RZ, RZ, UR8 ;  /* 0x00000008ff087e24 */ /* 0x000fe4000f8e00ff */
[----:B------:R-:W-:Y:S01]  /*0800*/  IMAD.MOV.U32 R9, RZ, RZ, RZ ;  /* 0x000000ffff097224 */ /* 0x000fe200078e00ff */
[----:B-1----:R-:W-:-:S04]  /*0810*/  ISETP.NE.AND P1, PT, R2, 0x1, PT ;  /* 0x000000010200780c */ /* 0x002fc80003f25270 */
[----:B------:R-:W-:-:S09]  /*0820*/  P2R R5, PR, RZ, 0x2 ;  /* 0x00000002ff057803 */ /* 0x000fd20000000000 */
[----:B------:R-:W1:Y:S01]  /*0830*/  @P1 LDC R17, c[0x0][0x10] ;  /* 0x00000400ff111b82 */ /* 0x000e620000000800 */
[----:B------:R-:W-:Y:S02]  /*0840*/  @P1 IMAD.MOV.U32 R5, RZ, RZ, RZ ;  /* 0x000000ffff051224 */ /* 0x000fe400078e00ff */
[----:B------:R-:W-:-:S05]  /*0850*/  @P1 IMAD.MOV.U32 R13, RZ, RZ, RZ ;  /* 0x000000ffff0d1224 */ /* 0x000fca00078e00ff */
[----:B------:R-:W2:Y:S01]  /*0860*/  @!P1 LDC R11, c[0x0][0xc] ;  /* 0x00000300ff0b9b82 */ /* 0x000ea20000000800 */
[----:B-1----:R-:W-:-:S04]  /*0870*/  @P1 IMAD.WIDE.U32 R16, R17, UR8, R4 ;  /* 0x0000000811101c25 */ /* 0x002fc8000f8e0004 */
[----:B------:R-:W-:Y:S02]  /*0880*/  @P1 IMAD.IADD R17, R17, 0x1, R13 ;  /* 0x0000000111111824 */ /* 0x000fe400078e020d */
[----:B--2---:R-:W-:-:S04]  /*0890*/  @!P1 IMAD.WIDE.U32 R8, R4, R11, R8 ;  /* 0x0000000b04089225 */ /* 0x004fc800078e0008 */
[----:B------:R-:W-:Y:S02]  /*08a0*/  @!P1 IMAD.MOV.U32 R16, RZ, RZ, R8 ;  /* 0x000000ffff109224 */ /* 0x000fe400078e0008 */
[----:B------:R-:W-:Y:S01]  /*08b0*/  @!P1 IMAD.MOV.U32 R17, RZ, RZ, R9 ;  /* 0x000000ffff119224 */ /* 0x000fe200078e0009 */
[----:B------:R-:W-:Y:S06]  /*08c0*/  @!P2 BRA `(.L_x_5) ;  /* 0x00000000000ca947 */ /* 0x000fec0003800000 */
[----:B------:R-:W-:Y:S01]  /*08d0*/  UCGABAR_WAIT ;  /* 0x0000000000007dc7 */ /* 0x000fe20008000000 */
[----:B------:R-:W-:Y:S01]  /*08e0*/  CCTL.IVALL ;  /* 0x00000000ff00798f */ /* 0x000fe20002000000 */
[----:B------:R-:W-:Y:S05]  /*08f0*/  BRA `(.L_x_6) ;  /* 0x0000000000047947 */ /* 0x000fea0003800000 */
.L_x_5:
[----:B------:R-:W-:Y:S06]  /*0900*/  BAR.SYNC.DEFER_BLOCKING 0x0 ;  /* 0x0000000000007b1d */ /* 0x000fec0000010000 */
.L_x_6:
[----:B------:R-:W-:Y:S05]  /*0910*/  @!P3 BRA `(.L_x_7) ;  /* 0x0000007c009cb947 */ /* 0x000fea0003800000 */
[----:B------:R-:W-:-:S13]  /*0920*/  ISETP.GT.U32.AND P0, PT, R6, 0x1, PT ;  /* 0x000000010600780c */ /* 0x000fda0003f04070 */
[----:B0-----:R-:W-:Y:S05]  /*0930*/  @P0 EXIT ;  /* 0x000000000000094d */ /* 0x001fea0003800000 */
[----:B------:R-:W-:Y:S01]  /*0940*/  ULDC.64 UR4, c[0x0][0x650] ;  /* 0x0001940000047ab9 */ /* 0x000fe20000000a00 */
[----:B------:R-:W-:Y:S01]  /*0950*/  PRMT R0, RZ, 0x7610, R0 ;  /* 0x00007610ff007816 */ /* 0x000fe20000000000 */
[----:B------:R-:W-:Y:S01]  /*0960*/  IMAD.MOV.U32 R154, RZ, RZ, -0x1 ;  /* 0xffffffffff9a7424 */ /* 0x000fe200078e00ff */
[----:B------:R-:W-:Y:S01]  /*0970*/  ISETP.GE.U32.AND P0, PT, R16, UR4, PT ;  /* 0x0000000410007c0c */ /* 0x000fe2000bf06070 */
[----:B------:R-:W-:Y:S02]  /*0980*/  IMAD.MOV.U32 R153, RZ, RZ, -0x1 ;  /* 0xffffffffff997424 */ /* 0x000fe400078e00ff */
[----:B------:R-:W-:Y:S01]  /*0990*/  IMAD.MOV.U32 R22, RZ, RZ, -0x1 ;  /* 0xffffffffff167424 */ /* 0x000fe200078e00ff */
[----:B------:R-:W-:-:S13]  /*09a0*/  ISETP.GE.U32.AND.EX P0, PT, R17, UR5, PT, P0 ;  /* 0x0000000511007c0c */ /* 0x000fda000bf06100 */
[----:B------:R-:W-:Y:S05]  /*09b0*/  @P0 BRA `(.L_x_8) ;  /* 0x00000004002c0947 */ /* 0x000fea0003800000 */
[----:B------:R-:W0:Y:S01]  /*09c0*/  LDC.64 R24, c[0x0][0x628] ;  /* 0x00018a00ff187b82 */ /* 0x000e220000000a00 */
[----:B------:R-:W-:Y:S02]  /*09d0*/  IMAD.MOV.U32 R8, RZ, RZ, R16 ;  /* 0x000000ffff087224 */ /* 0x000fe400078e0010 */
[----:B------:R-:W-:-:S05]  /*09e0*/  IMAD.MOV.U32 R9, RZ, RZ, R17 ;  /* 0x000000ffff097224 */ /* 0x000fca00078e0011 */
[----:B------:R-:W1:Y:S08]  /*09f0*/  LDC R0, c[0x0][0x630] ;  /* 0x00018c00ff007b82 */ /* 0x000e700000000800 */
[----:B------:R-:W2:Y:S01]  /*0a00*/  LDC.64 R26, c[0x0][0x620] ;  /* 0x00018800ff1a7b82 */ /* 0x000ea20000000a00 */
[----:B0-----:R-:W-:-:S04]  /*0a10*/  ISETP.NE.U32.AND P0, PT, R24, RZ, PT ;  /* 0x000000ff1800720c */ /* 0x001fc80003f05070 */
[----:B------:R-:W-:-:S13]  /*0a20*/  ISETP.NE.AND.EX P0, PT, R25, RZ, PT, P0 ;  /* 0x000000ff1900720c */ /* 0x000fda0003f05300 */
[----:B-12---:R-:W-:Y:S05]  /*0a30*/  @!P0 BRA `(.L_x_9) ;  /* 0x0000000000288947 */ /* 0x006fea0003800000 */
[----:B------:R-:W0:Y:S02]  /*0a40*/  LDC R13, c[0x0][0x634] ;  /* 0x00018d00ff0d7b82 */ /* 0x000e240000000800 */
[----:B0-----:R-:W-:-:S05]  /*0a50*/  IADD3 R13, P0, R16, R13, RZ ;  /* 0x0000000d100d7210 */ /* 0x001fca0007f1e0ff */
[----:B------:R-:W-:-:S04]  /*0a60*/  IMAD.X R15, RZ, RZ, R17, P0 ;  /* 0x000000ffff0f7224 */ /* 0x000fc800000e0611 */
[----:B------:R-:W-:-:S04]  /*0a70*/  IMAD.WIDE.U32 R8, R15, R24, RZ ;  /* 0x000000180f087225 */ /* 0x000fc800078e00ff */
[----:B------:R-:W-:-:S04]  /*0a80*/  IMAD.WIDE.U32 R10, P0, R13, R25, R8 ;  /* 0x000000190d0a7225 */ /* 0x000fc80007800008 */
[----:B------:R-:W-:-:S04]  /*0a90*/  IMAD.WIDE.U32 R8, R13, R24, RZ ;  /* 0x000000180d087225 */ /* 0x000fc800078e00ff */
[----:B------:R-:W-:Y:S01]  /*0aa0*/  IMAD.X R13, RZ, RZ, RZ, P0 ;  /* 0x000000ffff0d7224 */ /* 0x000fe200000e06ff */
[----:B------:R-:W-:Y:S01]  /*0ab0*/  IADD3 RZ, P0, R9, R10, RZ ;  /* 0x0000000a09ff7210 */ /* 0x000fe20007f1e0ff */
[----:B------:R-:W-:-:S04]  /*0ac0*/  IMAD.MOV.U32 R12, RZ, RZ, R11 ;  /* 0x000000ffff0c7224 */ /* 0x000fc800078e000b */
[----:B------:R-:W-:-:S08]  /*0ad0*/  IMAD.WIDE.U32.X R8, R15, R25, R12, P0 ;  /* 0x000000190f087225 */ /* 0x000fd000000e040c */
.L_x_9:
[----:B------:R-:W0:Y:S01]  /*0ae0*/  LDC.64 R24, c[0x0][0x640] ;  /* 0x00019000ff187b82 */ /* 0x000e220000000a00 */
[-CC-:B------:R-:W-:Y:S01]  /*0af0*/  SHF.R.U64 R28, R8, R0.reuse, R9.reuse ;  /* 0x00000000081c7219 */ /* 0x180fe20000001209 */
[----:B------:R-:W-:Y:S01]  /*0b00*/  IMAD R30, R7, R21, R4 ;  /* 0x00000015071e7224 */ /* 0x000fe200078e0204 */
[----:B------:R-:W-:Y:S01]  /*0b10*/  SHF.R.U32.HI R0, RZ, R0, R9 ;  /* 0x00000000ff007219 */ /* 0x000fe20000011609 */
[----:B------:R-:W-:Y:S01]  /*0b20*/  IMAD.MOV.U32 R21, RZ, RZ, 0x1 ;  /* 0x00000001ff157424 */ /* 0x000fe200078e00ff */
[----:B------:R-:W-:-:S03]  /*0b30*/  IADD3 R5, P0, RZ, -R28, RZ ;  /* 0x8000001cff057210 */ /* 0x000fc60007f1e0ff */
[----:B------:R-:W1:Y:S02]  /*0b40*/  LDC R6, c[0x0][0x618] ;  /* 0x00018600ff067b82 */ /* 0x000e640000000800 */
[----:B------:R-:W-:-:S04]  /*0b50*/  IMAD.X R9, RZ, RZ, ~R0, P0 ;  /* 0x000000ffff097224 */ /* 0x000fc800000e0e00 */
[-C--:B------:R-:W-:Y:S02]  /*0b60*/  IMAD R0, R9, R26.reuse, RZ ;  /* 0x0000001a09007224 */ /* 0x080fe400078e02ff */
[----:B------:R-:W2:Y:S01]  /*0b70*/  LDC R11, c[0x0][0x608] ;  /* 0x00018200ff0b7b82 */ /* 0x000ea20000000800 */
[----:B------:R-:W-:-:S04]  /*0b80*/  IMAD.WIDE.U32 R8, R5, R26, R16 ;  /* 0x0000001a05087225 */ /* 0x000fc800078e0010 */
[----:B------:R-:W-:-:S03]  /*0b90*/  IMAD R5, R5, R27, R0 ;  /* 0x0000001b05057224 */ /* 0x000fc600078e0200 */
[----:B------:R-:W3:Y:S01]  /*0ba0*/  LDC R12, c[0x0][0x658] ;  /* 0x00019600ff0c7b82 */ /* 0x000ee20000000800 */
[----:B0-----:R-:W-:Y:S01]  /*0bb0*/  ISETP.NE.U32.AND P0, PT, R24, RZ, PT ;  /* 0x000000ff1800720c */ /* 0x001fe20003f05070 */
[----:B------:R-:W-:Y:S02]  /*0bc0*/  IMAD.IADD R5, R9, 0x1, R5 ;  /* 0x0000000109057824 */ /* 0x000fe400078e0205 */
[----:B------:R-:W-:Y:S01]  /*0bd0*/  IMAD.MOV.U32 R9, RZ, RZ, -0x1 ;  /* 0xffffffffff097424 */ /* 0x000fe200078e00ff */
[----:B------:R-:W-:-:S03]  /*0be0*/  ISETP.NE.AND.EX P0, PT, R25, RZ, PT, P0 ;  /* 0x000000ff1900720c */ /* 0x000fc60003f05300 */
[----:B------:R-:W0:Y:S01]  /*0bf0*/  LDC R15, c[0x0][0x600] ;  /* 0x00018000ff0f7b82 */ /* 0x000e220000000800 */
[-CC-:B-1----:R-:W-:Y:S02]  /*0c00*/  SHF.R.U64 R13, R8, R6.reuse, R5.reuse ;  /* 0x00000006080d7219 */ /* 0x182fe40000001205 */
[----:B------:R-:W-:-:S05]  /*0c10*/  SHF.R.U32.HI R0, RZ, R6, R5 ;  /* 0x00000006ff007219 */ /* 0x000fca0000011605 */
[----:B------:R-:W1:Y:S01]  /*0c20*/  LDC R14, c[0x0][0x648] ;  /* 0x00019200ff0e7b82 */ /* 0x000e620000000800 */
[-CC-:B--2---:R-:W-:Y:S02]  /*0c30*/  SHF.R.U64 R27, R13, R11.reuse, R0.reuse ;  /* 0x0000000b0d1b7219 */ /* 0x184fe40000001200 */
[----:B------:R-:W-:-:S05]  /*0c40*/  SHF.R.U32.HI R5, RZ, R11, R0 ;  /* 0x0000000bff057219 */ /* 0x000fca0000011600 */
[----:B------:R-:W2:Y:S01]  /*0c50*/  LDC R20, c[0x0][0x638] ;  /* 0x00018e00ff147b82 */ /* 0x000ea20000000800 */
[-CC-:B---3--:R-:W-:Y:S02]  /*0c60*/  SHF.R.U64 R26, R27, R12.reuse, R5.reuse ;  /* 0x0000000c1b1a7219 */ /* 0x188fe40000001205 */
[-C--:B------:R-:W-:Y:S02]  /*0c70*/  SHF.L.U32 R0, R9, R12.reuse, RZ ;  /* 0x0000000c09007219 */ /* 0x080fe400000006ff */
[----:B------:R-:W-:Y:S01]  /*0c80*/  SHF.R.U32.HI R5, RZ, R12, R5 ;  /* 0x0000000cff057219 */ /* 0x000fe20000011605 */
[----:B------:R-:W-:Y:S01]  /*0c90*/  IMAD.MOV.U32 R4, RZ, RZ, R26 ;  /* 0x000000ffff047224 */ /* 0x000fe200078e001a */
[----:B------:R-:W-:Y:S01]  /*0ca0*/  LOP3.LUT R10, RZ, R0, RZ, 0x33, !PT ;  /* 0x00000000ff0a7212 */ /* 0x000fe200078e33ff */
[----:B------:R-:W3:Y:S01]  /*0cb0*/  LDC R22, c[0x0][0x610] ;  /* 0x00018400ff167b82 */ /* 0x000ee20000000800 */
[----:B------:R-:W-:Y:S05]  /*0cc0*/  @!P0 BRA `(.L_x_10) ;  /* 0x0000000000288947 */ /* 0x000fea0003800000 */
[----:B------:R-:W4:Y:S02]  /*0cd0*/  LDC R9, c[0x0][0x64c] ;  /* 0x00019300ff097b82 */ /* 0x000f240000000800 */
[----:B----4-:R-:W-:-:S05]  /*0ce0*/  IADD3 R9, P0, R26, R9, RZ ;  /* 0x000000091a097210 */ /* 0x010fca0007f1e0ff */
        /* <DEDUP_REMOVED lines=8> */
.L_x_10:
[----:B-1----:R-:W-:Y:S01]  /*0d70*/  SHF.R.U64 R4, R4, R14, R5 ;  /* 0x0000000e04047219 */ /* 0x002fe20000001205 */
[----:B0-----:R-:W-:Y:S01]  /*0d80*/  VIADD R6, R15, 0xffffffff ;  /* 0xffffffff0f067836 */ /* 0x001fe20000000000 */
[----:B------:R-:W-:Y:S02]  /*0d90*/  SHF.L.U32 R0, R21, R12, RZ ;  /* 0x0000000c15007219 */ /* 0x000fe400000006ff */
[----:B------:R-:W-:Y:S01]  /*0da0*/  LOP3.LUT R5, R27, R10, RZ, 0xc0, !PT ;  /* 0x0000000a1b057212 */ /* 0x000fe200078ec0ff */
[----:B------:R-:W-:Y:S01]  /*0db0*/  IMAD.MOV R7, RZ, RZ, -R4 ;  /* 0x000000ffff077224 */ /* 0x000fe200078e0a04 */
[----:B------:R-:W-:Y:S02]  /*0dc0*/  SEL R3, R3, R30, !P1 ;  /* 0x0000001e03037207 */ /* 0x000fe40004800000 */
[----:B------:R-:W-:Y:S01]  /*0dd0*/  LOP3.LUT R6, R13, R6, RZ, 0xc0, !PT ;  /* 0x000000060d067212 */ /* 0x000fe200078ec0ff */
[----:B------:R-:W-:Y:S02]  /*0de0*/  IMAD R4, R0, R4, R5 ;  /* 0x0000000400047224 */ /* 0x000fe400078e0205 */
[----:B--2---:R-:W-:-:S02]  /*0df0*/  IMAD R0, R7, R20, R26 ;  /* 0x0000001407007224 */ /* 0x004fc400078e021a */
[----:B---3--:R-:W-:Y:S02]  /*0e00*/  IMAD R3, R4, R22, R3 ;  /* 0x0000001604037224 */ /* 0x008fe400078e0203 */
[----:B------:R-:W-:Y:S02]  /*0e10*/  IMAD R154, R0, R15, R6 ;  /* 0x0000000f009a7224 */ /* 0x000fe400078e0206 */
[----:B------:R-:W-:Y:S02]  /*0e20*/  IMAD.MOV.U32 R4, RZ, RZ, 0x1 ;  /* 0x00000001ff047424 */ /* 0x000fe400078e00ff */
[----:B------:R-:W-:Y:S01]  /*0e30*/  IMAD.MOV.U32 R22, RZ, RZ, R28 ;  /* 0x000000ffff167224 */ /* 0x000fe200078e001c */
[----:B------:R-:W-:Y:S02]  /*0e40*/  SEL R153, R154, R3, !P1 ;  /* 0x000000039a997207 */ /* 0x000fe40004800000 */
[----:B------:R-:W-:Y:S02]  /*0e50*/  PRMT R0, R4, 0x7610, R0 ;  /* 0x0000761004007816 */ /* 0x000fe40000000000 */
[----:B------:R-:W-:-:S07]  /*0e60*/  SEL R154, R3, R154, !P1 ;  /* 0x0000009a039a7207 */ /* 0x000fce0004800000 */
.L_x_8:
[----:B------:R-:W-:-:S08]  /*0e70*/  NOP ;  /* 0x0000000000007918 */ /* 0x000fd00000000000 */
[----:B------:R-:W0:Y:S02]  /*0e80*/  USETMAXREG.TRY_ALLOC.CTAPOOL UP0, 0xe8 ;  /* 0x000000e8000079c8 */ /* 0x000e240008000600 */
[----:B0-----:R-:W-:-:S13]  /*0e90*/  PLOP3.LUT P0, PT, PT, PT, UP0, 0x80, 0x0 ;  /* 0x000000000000781c */ /* 0x001fda0003f0f008 */
[----:B------:R-:W-:Y:S05]  /*0ea0*/  @!P0 BRA `(.L_x_8) ;  /* 0xfffffffc00f08947 */ /* 0x000fea000383ffff */
[----:B------:R-:W-:Y:S01]  /*0eb0*/  ULDC.64 UR4, c[0x0][0x598] ;  /* 0x0001660000047ab9 */ /* 0x000fe20000000a00 */
[----:B------:R-:W-:Y:S01]  /*0ec0*/  ULDC.64 UR36, c[0x0][0x208] ;  /* 0x0000820000247ab9 */ /* 0x000fe20000000a00 */
[----:B------:R-:W-:-:S04]  /*0ed0*/  ISETP.NE.U32.AND P0, PT, RZ, UR4, PT ;  /* 0x00000004ff007c0c */ /* 0x000fc8000bf05070 */
[----:B------:R-:W-:-:S13]  /*0ee0*/  ISETP.NE.AND.EX P0, PT, RZ, UR5, PT, P0 ;  /* 0x00000005ff007c0c */ /* 0x000fda000bf05300 */
[----:B------:R-:W-:Y:S05]  /*0ef0*/  @!P0 BRA `(.L_x_11) ;  /* 0x00000000001c8947 */ /* 0x000fea0003800000 */
[----:B------:R-:W0:Y:S02]  /*0f00*/  LDC.64 R4, c[0x0][0x598] ;  /* 0x00016600ff047b82 */ /* 0x000e240000000a00 */
[----:B0-----:R-:W2:Y:S02]  /*0f10*/  LDG.E.64 R4, desc[UR36][R4.64] ;  /* 0x0000002404047981 */ /* 0x001ea4000c1e1b00 */
[----:B--2---:R-:W-:-:S04]  /*0f20*/  ISETP.NE.U32.AND P0, PT, R4, RZ, PT ;  /* 0x000000ff0400720c */ /* 0x004fc80003f05070 */
[----:B------:R-:W-:-:S13]  /*0f30*/  ISETP.NE.AND.EX P0, PT, R5, RZ, PT, P0 ;  /* 0x000000ff0500720c */ /* 0x000fda0003f05300 */
[----:B------:R-:W-:Y:S05]  /*0f40*/  @!P0 BRA `(.L_x_11) ;  /* 0x0000000000088947 */ /* 0x000fea0003800000 */
[----:B------:R0:W5:Y:S01]  /*0f50*/  LD.E R155, desc[UR36][R4.64] ;  /* 0x00000024049b7980 */ /* 0x000162000c101900 */
[----:B------:R-:W-:Y:S05]  /*0f60*/  BRA `(.L_x_12) ;  /* 0x0000000000247947 */ /* 0x000fea0003800000 */
.L_x_11:
[----:B------:R-:W-:Y:S02]  /*0f70*/  ULDC.64 UR4, c[0x0][0x588] ;  /* 0x0001620000047ab9 */ /* 0x000fe40000000a00 */
[----:B------:R-:W-:-:S04]  /*0f80*/  ISETP.NE.U32.AND P0, PT, RZ, UR4, PT ;  /* 0x00000004ff007c0c */ /* 0x000fc8000bf05070 */
[----:B------:R-:W-:-:S13]  /*0f90*/  ISETP.NE.AND.EX P0, PT, RZ, UR5, PT, P0 ;  /* 0x00000005ff007c0c */ /* 0x000fda000bf05300 */
[----:B------:R-:W-:Y:S05]  /*0fa0*/  @!P0 BRA `(.L_x_13) ;  /* 0x00000000000c8947 */ /* 0x000fea0003800000 */
[----:B------:R-:W0:Y:S02]  /*0fb0*/  LDC.64 R4, c[0x0][0x588] ;  /* 0x00016200ff047b82 */ /* 0x000e240000000a00 */
[----:B0-----:R1:W5:Y:S01]  /*0fc0*/  LDG.E R155, desc[UR36][R4.64] ;  /* 0x00000024049b7981 */ /* 0x001362000c1e1900 */
[----:B------:R-:W-:Y:S05]  /*0fd0*/  BRA `(.L_x_12) ;  /* 0x0000000000087947 */ /* 0x000fea0003800000 */
.L_x_13:
[----:B------:R-:W-:Y:S02]  /*0fe0*/  ULDC UR4, c[0x0][0x580] ;  /* 0x0001600000047ab9 */ /* 0x000fe40000000800 */
[----:B------:R-:W-:-:S07]  /*0ff0*/  IMAD.U32 R155, RZ, RZ, UR4 ;  /* 0x00000004ff9b7e24 */ /* 0x000fce000f8e00ff */
.L_x_12:
[----:B------:R-:W-:Y:S02]  /*1000*/  ULDC.64 UR4, c[0x0][0x5a0] ;  /* 0x0001680000047ab9 */ /* 0x000fe40000000a00 */
[----:B------:R-:W-:-:S04]  /*1010*/  ISETP.NE.U32.AND P0, PT, RZ, UR4, PT ;  /* 0x00000004ff007c0c */ /* 0x000fc8000bf05070 */
[----:B------:R-:W-:-:S13]  /*1020*/  ISETP.NE.AND.EX P0, PT, RZ, UR5, PT, P0 ;  /* 0x00000005ff007c0c */ /* 0x000fda000bf05300 */
[----:B------:R-:W-:Y:S05]  /*1030*/  @!P0 BRA `(.L_x_14) ;  /* 0x00000000001c8947 */ /* 0x000fea0003800000 */
[----:B01----:R-:W0:Y:S02]  /*1040*/  LDC.64 R4, c[0x0][0x5a0] ;  /* 0x00016800ff047b82 */ /* 0x003e240000000a00 */
[----:B0-----:R-:W2:Y:S02]  /*1050*/  LDG.E.64 R4, desc[UR36][R4.64] ;  /* 0x0000002404047981 */ /* 0x001ea4000c1e1b00 */
[----:B--2---:R-:W-:-:S04]  /*1060*/  ISETP.NE.U32.AND P0, PT, R4, RZ, PT ;  /* 0x000000ff0400720c */ /* 0x004fc80003f05070 */
[----:B------:R-:W-:-:S13]  /*1070*/  ISETP.NE.AND.EX P0, PT, R5, RZ, PT, P0 ;  /* 0x000000ff0500720c */ /* 0x000fda0003f05300 */
[----:B------:R-:W-:Y:S05]  /*1080*/  @!P0 BRA `(.L_x_14) ;  /* 0x0000000000088947 */ /* 0x000fea0003800000 */
[----:B------:R0:W5:Y:S01]  /*1090*/  LD.E R156, desc[UR36][R4.64] ;  /* 0x00000024049c7980 */ /* 0x000162000c101900 */
[----:B------:R-:W-:Y:S05]  /*10a0*/  BRA `(.L_x_15) ;  /* 0x0000000000247947 */ /* 0x000fea0003800000 */
.L_x_14:
[----:B------:R-:W-:Y:S02]  /*10b0*/  ULDC.64 UR4, c[0x0][0x590] ;  /* 0x0001640000047ab9 */ /* 0x000fe40000000a00 */
[----:B------:R-:W-:-:S04]  /*10c0*/  ISETP.NE.U32.AND P0, PT, RZ, UR4, PT ;  /* 0x00000004ff007c0c */ /* 0x000fc8000bf05070 */
[----:B------:R-:W-:-:S13]  /*10d0*/  ISETP.NE.AND.EX P0, PT, RZ, UR5, PT, P0 ;  /* 0x00000005ff007c0c */ /* 0x000fda000bf05300 */
[----:B------:R-:W-:Y:S05]  /*10e0*/  @!P0 BRA `(.L_x_16) ;  /* 0x00000000000c8947 */ /* 0x000fea0003800000 */
[----:B------:R-:W2:Y:S02]  /*10f0*/  LDC.64 R156, c[0x0][0x590] ;  /* 0x00016400ff9c7b82 */ /* 0x000ea40000000a00 */
[----:B--2---:R2:W5:Y:S01]  /*1100*/  LDG.E R156, desc[UR36][R156.64] ;  /* 0x000000249c9c7981 */ /* 0x004562000c1e1900 */
[----:B------:R-:W-:Y:S05]  /*1110*/  BRA `(.L_x_15) ;  /* 0x0000000000087947 */ /* 0x000fea0003800000 */
.L_x_16:
[----:B------:R-:W-:Y:S02]  /*1120*/  ULDC UR4, c[0x0][0x584] ;  /* 0x0001610000047ab9 */ /* 0x000fe40000000800 */
[----:B------:R-:W-:-:S07]  /*1130*/  IMAD.U32 R156, RZ, RZ, UR4 ;  /* 0x00000004ff9c7e24 */ /* 0x000fce000f8e00ff */
.L_x_15:
[----:B------:R-:W-:-:S13]  /*1140*/  LOP3.LUT P0, RZ, R0, 0xff, RZ, 0xc0, !PT ;  /* 0x000000ff00ff7812 */ /* 0x000fda000780c0ff */
[----:B------:R-:W-:Y:S05]  /*1150*/  @!P0 EXIT ;  /* 0x000000000000894d */ /* 0x000fea0003800000 */
[----:B------:R-:W-:Y:S01]  /*1160*/  ULDC UR4, c[0x0][0x28c] ;  /* 0x0000a30000047ab9 */ /* 0x000fe20000000800 */
[----:B------:R-:W-:Y:S01]  /*1170*/  UMOV UR38, URZ ;  /* 0x0000003f00267c82 */ /* 0x000fe20008000000 */
[----:B------:R-:W-:Y:S01]  /*1180*/  UIADD3 UR4, UR4, 0x3f, URZ ;  /* 0x0000003f04047890 */ /* 0x000fe2000fffe03f */
[----:B------:R-:W-:-:S03]  /*1190*/  UMOV UR39, URZ ;  /* 0x0000003f00277c82 */ /* 0x000fc60008000000 */
[----:B------:R-:W-:-:S04]  /*11a0*/  USHF.R.S32.HI UR5, URZ, 0x1f, UR4 ;  /* 0x0000001f3f057899 */ /* 0x000fc80008011404 */
[----:B------:R-:W-:-:S04]  /*11b0*/  ULEA.HI UR5, UR5, UR4, URZ, 0x6 ;  /* 0x0000000405057291 */ /* 0x000fc8000f8f303f */
[----:B------:R-:W-:-:S12]  /*11c0*/  USHF.R.S32.HI UR40, URZ, 0x6, UR5 ;  /* 0x000000063f287899 */ /* 0x000fd80008011405 */
.L_x_296:
[----:B------:R-:W-:Y:S01]  /*11d0*/  LOP3.LUT R0, R18, 0x80, RZ, 0xc0, !PT ;  /* 0x0000008012007812 */ /* 0x000fe200078ec0ff */
[----:B---3--:R-:W3:Y:S01]  /*11e0*/  S2UR UR7, SR_CgaCtaId ;  /* 0x00000000000779c3 */ /* 0x008ee20000008800 */
[----:B------:R-:W-:Y:S02]  /*11f0*/  UMOV UR6, 0x400 ;  /* 0x0000040000067882 */ /* 0x000fe40000000000 */
[----:B------:R-:W-:-:S06]  /*1200*/  SHF.R.U32.HI R0, RZ, 0x7, R0 ;  /* 0x00000007ff007819 */ /* 0x000fcc0000011600 */
[----:B----4-:R-:W4:Y:S01]  /*1210*/  SHFL.IDX PT, R0, R0, RZ, 0x1f ;  /* 0x00001fff00007589 */ /* 0x010f2200000e0000 */
[----:B---3--:R-:W-:Y:S01]  /*1220*/  ULEA UR6, UR7, UR6, 0x18 ;  /* 0x0000000607067291 */ /* 0x008fe2000f8ec03f */
[----:B----4-:R-:W-:-:S13]  /*1230*/  R2UR UR4, R0 ;  /* 0x00000000000472ca */ /* 0x010fda00000e0000 */
[----:B------:R-:W-:-:S04]  /*1240*/  ULEA.HI UR5, UR4, UR4, URZ, 0x1 ;  /* 0x0000000404057291 */ /* 0x000fc8000f8f083f */
[----:B------:R-:W-:-:S04]  /*1250*/  ULOP3.LUT UR5, UR5, 0xffffe, URZ, 0xc0, !UPT ;  /* 0x000ffffe05057892 */ /* 0x000fc8000f8ec03f */
[----:B------:R-:W-:-:S03]  /*1260*/  UIADD3 UR5, UR4, -UR5, URZ ;  /* 0x8000000504057290 */ /* 0x000fc6000fffe03f */
[----:B------:R-:W-:Y:S01]  /*1270*/  ULDC UR4, c[0x0][0x28c] ;  /* 0x0000a30000047ab9 */ /* 0x000fe20000000800 */
[----:B------:R-:W-:Y:S01]  /*1280*/  ULEA UR5, UR5, UR6, 0xc ;  /* 0x0000000605057291 */ /* 0x000fe2000f8e603f */
[----:B------:R-:W-:-:S03]  /*1290*/  ISETP.LT.AND P0, PT, RZ, UR4, PT ;  /* 0x00000004ff007c0c */ /* 0x000fc6000bf01270 */
[----:B------:R-:W-:-:S04]  /*12a0*/  UIADD3 UR5, UR5, 0x100, URZ ;  /* 0x0000010005057890 */ /* 0x000fc8000fffe03f */
[----:B------:R-:W-:-:S04]  /*12b0*/  USHF.R.U32.HI UR5, URZ, 0x4, UR5 ;  /* 0x000000043f057899 */ /* 0x000fc80008011605 */
[----:B------:R-:W-:Y:S02]  /*12c0*/  ULOP3.LUT UR41, UR5, 0x3fff, URZ, 0xc0, !UPT ;  /* 0x00003fff05297892 */ /* 0x000fe4000f8ec03f */
[----:B------:R-:W-:Y:S10]  /*12d0*/  @P0 BRA `(.L_x_17) ;  /* 0x0000000000400947 */ /* 0x000ff40003800000 */
[----:B------:R-:W-:Y:S01]  /*12e0*/  MOV R0, 0x0 ;  /* 0x0000000000007802 */ /* 0x000fe20000000f00 */
[----:B------:R-:W-:Y:S01]  /*12f0*/  ULDC.64 UR4, c[0x4][0x68] ;  /* 0x01001a0000047ab9 */ /* 0x000fe20000000a00 */
[----:B------:R-:W-:Y:S01]  /*1300*/  ULDC.64 UR6, c[0x4][0x8] ;  /* 0x0100020000067ab9 */ /* 0x000fe20000000a00 */
[----:B01----:R-:W-:Y:S01]  /*1310*/  IMAD.U32 R4, RZ, RZ, UR4 ;  /* 0x00000004ff047e24 */ /* 0x003fe2000f8e00ff */
[----:B------:R0:W1:Y:S01]  /*1320*/  LDC.64 R14, c[0x4][R0] ;  /* 0x01000000000e7b82 */ /* 0x0000620000000a00 */
[----:B------:R-:W-:Y:S01]  /*1330*/  IMAD.U32 R5, RZ, RZ, UR5 ;  /* 0x00000005ff057e24 */ /* 0x000fe2000f8e00ff */
[----:B------:R-:W-:Y:S01]  /*1340*/  ULDC.64 UR4, c[0x4][0x70] ;  /* 0x01001c0000047ab9 */ /* 0x000fe20000000a00 */
[----:B------:R-:W-:Y:S02]  /*1350*/  IMAD.U32 R10, RZ, RZ, UR6 ;  /* 0x00000006ff0a7e24 */ /* 0x000fe4000f8e00ff */
[----:B------:R-:W-:Y:S02]  /*1360*/  IMAD.U32 R6, RZ, RZ, UR4 ;  /* 0x00000004ff067e24 */ /* 0x000fe4000f8e00ff */
[----:B------:R-:W-:-:S02]  /*1370*/  IMAD.U32 R7, RZ, RZ, UR5 ;  /* 0x00000005ff077e24 */ /* 0x000fc4000f8e00ff */
[----:B------:R-:W-:Y:S02]  /*1380*/  IMAD.U32 R11, RZ, RZ, UR7 ;  /* 0x00000007ff0b7e24 */ /* 0x000fe4000f8e00ff */
[----:B------:R-:W-:Y:S02]  /*1390*/  IMAD.MOV.U32 R8, RZ, RZ, 0x1e1 ;  /* 0x000001e1ff087424 */ /* 0x000fe400078e00ff */
[----:B------:R-:W-:Y:S02]  /*13a0*/  IMAD.MOV.U32 R12, RZ, RZ, 0x1 ;  /* 0x00000001ff0c7424 */ /* 0x000fe400078e00ff */
[----:B0-----:R-:W-:-:S07]  /*13b0*/  IMAD.MOV.U32 R13, RZ, RZ, RZ ;  /* 0x000000ffff0d7224 */ /* 0x001fce00078e00ff */
[----:B------:R-:W-:-:S07]  /*13c0*/  LEPC R20, `(.L_x_17) ;  /* 0x000000001014794e */ /* 0x000fce0000000000 */
[----:B-12--5:R-:W-:Y:S05]  /*13d0*/  CALL.ABS.NOINC R14 ;  /* 0x000000000e007343 */ /* 0x026fea0003c00000 */
.L_x_17:
[----:B------:R-:W-:-:S04]  /*13e0*/  LOP3.LUT R0, R19, 0x1, RZ, 0xfc, !PT ;  /* 0x0000000113007812 */ /* 0x000fc800078efcff */
[----:B------:R-:W-:-:S13]  /*13f0*/  ISETP.NE.AND P0, PT, R0, 0x3, PT ;  /* 0x000000030000780c */ /* 0x000fda0003f05270 */
[----:B------:R-:W-:Y:S05]  /*1400*/  @!P0 BRA `(.L_x_18) ;  /* 0x0000000000048947 */ /* 0x000fea0003800000 */
[----:B------:R-:W-:Y:S01]  /*1410*/  BPT.TRAP 0x1 ;  /* 0x000000040000795c */ /* 0x000fe20000300000 */
.L_x_18:
[----:B------:R-:W3:Y:S01]  /*1420*/  S2UR UR5, SR_CgaCtaId ;  /* 0x00000000000579c3 */ /* 0x000ee20000008800 */
[----:B------:R-:W-:Y:S01]  /*1430*/  UMOV UR4, 0x400 ;  /* 0x0000040000047882 */ /* 0x000fe20000000000 */
[----:B------:R-:W-:Y:S02]  /*1440*/  IMAD.U32 R0, RZ, RZ, UR38 ;  /* 0x00000026ff007e24 */ /* 0x000fe4000f8e00ff */
[----:B------:R-:W-:-:S03]  /*1450*/  IMAD.U32 R3, RZ, RZ, UR39 ;  /* 0x00000027ff037e24 */ /* 0x000fc6000f8e00ff */
[----:B------:R-:W-:Y:S01]  /*1460*/  SHF.L.U32 R0, R0, 0x1f, RZ ;  /* 0x0000001f00007819 */ /* 0x000fe200000006ff */
[----:B---3--:R-:W-:-:S06]  /*1470*/  ULEA UR4, UR5, UR4, 0x18 ;  /* 0x0000000405047291 */ /* 0x008fcc000f8ec03f */
[----:B------:R-:W-:-:S04]  /*1480*/  IMAD.U32 R6, RZ, RZ, UR4 ;  /* 0x00000004ff067e24 */ /* 0x000fc8000f8e00ff */
[----:B------:R-:W-:-:S04]  /*1490*/  IMAD R3, R3, 0x8, R6 ;  /* 0x0000000803037824 */ /* 0x000fc800078e0206 */
[----:B------:R3:W4:Y:S01]  /*14a0*/  SYNCS.PHASECHK.TRANS64.TRYWAIT P1, [R3+URZ], R0 ;  /* 0x00000000030075a7 */ /* 0x000722000802017f */
[----:B------:R-:W-:Y:S05]  /*14b0*/  @!P0 BRA `(.L_x_19) ;  /* 0x0000000000048947 */ /* 0x000fea0003800000 */
[----:B------:R-:W-:Y:S01]  /*14c0*/  BPT.TRAP 0x1 ;  /* 0x000000040000795c */ /* 0x000fe20000300000 */
.L_x_19:
[----:B----4-:R-:W-:Y:S05]  /*14d0*/  @P1 BRA `(.L_x_20) ;  /* 0x0000000000081947 */ /* 0x010fea0003800000 */
[----:B------:R-:W4:Y:S02]  /*14e0*/  SYNCS.PHASECHK.TRANS64.TRYWAIT P1, [R3+URZ], R0 ;  /* 0x00000000030075a7 */ /* 0x000f24000802017f */
[----:B----4-:R-:W-:Y:S05]  /*14f0*/  @!P1 BRA `(.L_x_21) ;  /* 0x0000008800209947 */ /* 0x010fea0003800000 */
.L_x_20:
[----:B------:R-:W-:-:S04]  /*1500*/  UISETP.LT.AND UP0, UPT, UR40, 0x1, UPT ;  /* 0x000000012800788c */ /* 0x000fc8000bf01270 */
[----:B------:R-:W-:-:S06]  /*1510*/  USEL UR4, UR40, 0x1, UP0 ;  /* 0x0000000128047887 */ /* 0x000fcc0008000000 */
[----:B---34-:R-:W-:Y:S01]  /*1520*/  IMAD.U32 R0, RZ, RZ, UR4 ;  /* 0x00000004ff007e24 */ /* 0x018fe2000f8e00ff */
[----:B------:R-:W-:Y:S05]  /*1530*/  WARPSYNC.ALL ;  /* 0x0000000000007948 */ /* 0x000fea0003800000 */
[----:B------:R-:W-:-:S04]  /*1540*/  IADD3 R0, -R0, UR40, RZ ;  /* 0x0000002800007c10 */ /* 0x000fc8000fffe1ff */
[----:B------:R-:W-:Y:S02]  /*1550*/  ISETP.GE.AND P1, PT, R0, 0x1, PT ;  /* 0x000000010000780c */ /* 0x000fe40003f26270 */
[----:B------:R-:W-:Y:S01]  /*1560*/  R2UR UR4, R6 ;  /* 0x00000000060472ca */ /* 0x000fe200000e0000 */
[----:B------:R-:W-:Y:S01]  /*1570*/  ULOP3.LUT UR41, UR41, 0x10000, URZ, 0xfc, !UPT ;  /* 0x0001000029297892 */ /* 0x000fe2000f8efc3f */
[----:B------:R-:W-:Y:S01]  /*1580*/  WARPGROUP.ARRIVE ;  /* 0x00000000000079c5 */ /* 0x000fe20000000000 */
[----:B------:R-:W-:Y:S01]  /*1590*/  UMOV UR5, 0x80000020 ;  /* 0x8000002000057882 */ /* 0x000fe20000000000 */
[----:B------:R-:W-:-:S09]  /*15a0*/  UMOV UR7, 0x80000020 ;  /* 0x8000002000077882 */ /* 0x000fd20000000000 */
[----:B------:R-:W-:-:S04]  /*15b0*/  UIADD3 UR4, UR4, 0x6100, URZ ;  /* 0x0000610004047890 */ /* 0x000fc8000fffe03f */
[----:B------:R-:W-:-:S04]  /*15c0*/  USHF.R.U32.HI UR4, URZ, 0x4, UR4 ;  /* 0x000000043f047899 */ /* 0x000fc80008011604 */
[----:B------:R-:W-:-:S04]  /*15d0*/  ULOP3.LUT UR4, UR4, 0x3fff, URZ, 0xc0, !UPT ;  /* 0x00003fff04047892 */ /* 0x000fc8000f8ec03f */
[----:B------:R-:W-:Y:S02]  /*15e0*/  ULOP3.LUT UR9, UR4, 0x10000, URZ, 0xfc, !UPT ;  /* 0x0001000004097892 */ /* 0x000fe4000f8efc3f */
[----:B------:R-:W-:Y:S02]  /*15f0*/  ULEA UR4, UR39, UR41, 0x9 ;  /* 0x0000002927047291 */ /* 0x000fe4000f8e483f */
[----:B------:R-:W-:-:S09]  /*1600*/  ULEA UR6, UR39, UR9, 0xa ;  /* 0x0000000927067291 */ /* 0x000fd2000f8e503f */
[----:B------:R-:W-:Y:S01]  /*1610*/  IGMMA.64x256x32.S8.S8 R24, gdesc[UR4], RZ, !UPT, gsb0 ;  /* 0x06600000041879f1 */ /* 0x000fe2000c0410ff */
[----:B------:R-:W-:Y:S02]  /*1620*/  UIADD3 UR4, UR4, 0x2, URZ ;  /* 0x0000000204047890 */ /* 0x000fe4000fffe03f */
[----:B------:R-:W-:Y:S01]  /*1630*/  UIADD3 UR6, UR6, 0x2, URZ ;  /* 0x0000000206067890 */ /* 0x000fe2000fffe03f */
[----:B------:R-:W-:Y:S01]  /*1640*/  UMOV UR5, 0x80000020 ;  /* 0x8000002000057882 */ /* 0x000fe20000000000 */
[----:B------:R-:W-:Y:S01]  /*1650*/  UMOV UR7, 0x80000020 ;  /* 0x8000002000077882 */ /* 0x000fe20000000000 */
[----:B------:R-:W-:Y:S02]  /*1660*/  WARPGROUP.DEPBAR.LE gsb0, 0x0 ;  /* 0x00008000000079c5 */ /* 0x000fe40000010000 */
[----:B------:R-:W-:-:S06]  /*1670*/  WARPGROUP.ARRIVE ;  /* 0x00000000000079c5 */ /* 0x000fcc0000000000 */
[----:B------:R-:W-:Y:S03]  /*1680*/  IGMMA.64x256x32.S8.S8 R24, gdesc[UR4], R24, gsb0 ;  /* 0x06600000041879f1 */ /* 0x000fe60008041018 */
[----:B------:R-:W-:Y:S02]  /*1690*/  WARPGROUP.DEPBAR.LE gsb0, 0x0 ;  /* 0x00008000000079c5 */ /* 0x000fe40000010000 */
[----:B------:R-:W-:Y:S05]  /*16a0*/  @!P1 BRA `(.L_x_22) ;  /* 0x0000000000e49947 */ /* 0x000fea0003800000 */
[----:B------:R-:W-:Y:S02]  /*16b0*/  UIADD3 UR4, UR39, 0x1, URZ ;  /* 0x0000000127047890 */ /* 0x000fe4000fffe03f */
[----:B------:R-:W-:Y:S02]  /*16c0*/  IMAD.U32 R3, RZ, RZ, UR39 ;  /* 0x00000027ff037e24 */ /* 0x000fe4000f8e00ff */
[----:B------:R-:W-:-:S04]  /*16d0*/  UISETP.NE.AND UP0, UPT, UR4, 0x3, UPT ;  /* 0x000000030400788c */ /* 0x000fc8000bf05270 */
[----:B------:R-:W-:Y:S02]  /*16e0*/  USEL UR5, URZ, 0x1, UP0 ;  /* 0x000000013f057887 */ /* 0x000fe40008000000 */
[----:B------:R-:W-:Y:S02]  /*16f0*/  USEL UR8, UR4, URZ, UP0 ;  /* 0x0000003f04087287 */ /* 0x000fe40008000000 */
[----:B------:R-:W-:-:S06]  /*1700*/  ULOP3.LUT UR5, UR38, UR5, URZ, 0x3c, !UPT ;  /* 0x0000000526057292 */ /* 0x000fcc000f8e3c3f */
[----:B------:R-:W-:-:S07]  /*1710*/  IMAD.U32 R7, RZ, RZ, UR5 ;  /* 0x00000005ff077e24 */ /* 0x000fce000f8e00ff */
.L_x_29:
[----:B------:R-:W-:Y:S05]  /*1720*/  @!P0 BRA `(.L_x_23) ;  /* 0x0000000000048947 */ /* 0x000fea0003800000 */
[----:B------:R-:W-:Y:S01]  /*1730*/  BPT.TRAP 0x1 ;  /* 0x000000040000795c */ /* 0x000fe20000300000 */
.L_x_23:
[----:B------:R-:W3:Y:S01]  /*1740*/  S2UR UR5, SR_CgaCtaId ;  /* 0x00000000000579c3 */ /* 0x000ee20000008800 */
[----:B------:R-:W-:Y:S01]  /*1750*/  UMOV UR4, 0x400 ;  /* 0x0000040000047882 */ /* 0x000fe20000000000 */
[----:B01----:R-:W-:Y:S01]  /*1760*/  IMAD.U32 R5, RZ, RZ, UR8 ;  /* 0x00000008ff057e24 */ /* 0x003fe2000f8e00ff */
[----:B------:R-:W-:Y:S01]  /*1770*/  SHF.L.U32 R4, R7, 0x1f, RZ ;  /* 0x0000001f07047819 */ /* 0x000fe200000006ff */
[----:B---3--:R-:W-:-:S06]  /*1780*/  ULEA UR4, UR5, UR4, 0x18 ;  /* 0x0000000405047291 */ /* 0x008fcc000f8ec03f */
[----:B------:R-:W-:-:S04]  /*1790*/  IMAD.U32 R6, RZ, RZ, UR4 ;  /* 0x00000004ff067e24 */ /* 0x000fc8000f8e00ff */
[----:B------:R-:W-:-:S04]  /*17a0*/  IMAD R5, R5, 0x8, R6 ;  /* 0x0000000805057824 */ /* 0x000fc800078e0206 */
[----:B------:R0:W1:Y:S01]  /*17b0*/  SYNCS.PHASECHK.TRANS64.TRYWAIT P1, [R5+URZ], R4 ;  /* 0x00000004050075a7 */ /* 0x000062000802017f */
[----:B------:R-:W-:Y:S05]  /*17c0*/  @!P0 BRA `(.L_x_24) ;  /* 0x0000000000048947 */ /* 0x000fea0003800000 */
[----:B------:R-:W-:Y:S01]  /*17d0*/  BPT.TRAP 0x1 ;  /* 0x000000040000795c */ /* 0x000fe20000300000 */
.L_x_24:
[----:B-1----:R-:W-:Y:S05]  /*17e0*/  @P1 BRA `(.L_x_25) ;  /* 0x0000000000081947 */ /* 0x002fea0003800000 */
[----:B------:R-:W1:Y:S02]  /*17f0*/  SYNCS.PHASECHK.TRANS64.TRYWAIT P1, [R5+URZ], R4 ;  /* 0x00000004050075a7 */ /* 0x000e64000802017f */
[----:B-1----:R-:W-:Y:S05]  /*1800*/  @!P1 BRA `(.L_x_26) ;  /* 0x0000008400709947 */ /* 0x002fea0003800000 */
.L_x_25:
[----:B------:R-:W-:Y:S01]  /*1810*/  ULEA UR4, UR8, UR41, 0x9 ;  /* 0x0000002908047291 */ /* 0x000fe2000f8e483f */
[----:B------:R-:W-:Y:S01]  /*1820*/  WARPGROUP.ARRIVE ;  /* 0x00000000000079c5 */ /* 0x000fe20000000000 */
[----:B------:R-:W-:Y:S01]  /*1830*/  ULEA UR6, UR8, UR9, 0xa ;  /* 0x0000000908067291 */ /* 0x000fe2000f8e503f */
[----:B------:R-:W-:Y:S01]  /*1840*/  UMOV UR5, 0x80000020 ;  /* 0x8000002000057882 */ /* 0x000fe20000000000 */
[----:B------:R-:W-:-:S07]  /*1850*/  UMOV UR7, 0x80000020 ;  /* 0x8000002000077882 */ /* 0x000fce0000000000 */
[----:B------:R-:W-:Y:S01]  /*1860*/  IGMMA.64x256x32.S8.S8 R24, gdesc[UR4], R24, gsb0 ;  /* 0x06600000041879f1 */ /* 0x000fe20008041018 */
        /* <DEDUP_REMOVED lines=9> */
[----:B------:R-:W-:Y:S01]  /*1900*/  BPT.TRAP 0x1 ;  /* 0x000000040000795c */ /* 0x000fe20000300000 */
.L_x_27:
[----:B------:R-:W-:-:S13]  /*1910*/  ISETP.NE.AND P1, PT, R23, RZ, PT ;  /* 0x000000ff1700720c */ /* 0x000fda0003f25270 */
[----:B01----:R-:W-:-:S04]  /*1920*/  @P1 IMAD R4, R3, 0x8, R6 ;  /* 0x0000000803041824 */ /* 0x003fc800078e0206 */
[----:B------:R-:W-:-:S05]  /*1930*/  @P1 VIADD R5, R4, 0x18 ;  /* 0x0000001804051836 */ /* 0x000fca0000000000 */
[----:B------:R-:W-:-:S04]  /*1940*/  @P1 PRMT R5, R152, 0x654, R5 ;  /* 0x0000065498051816 */ /* 0x000fc80000000005 */
[----:B------:R0:W-:Y:S01]  /*1950*/  @P1 SYNCS.ARRIVE.TRANS64.RED.A1T0 RZ, [R5+URZ], RZ ;  /* 0x000000ff05ff19a7 */ /* 0x0001e2000810043f */
[----:B------:R-:W-:-:S13]  /*1960*/  ISETP.GT.U32.AND P1, PT, R19, 0x1, PT ;  /* 0x000000011300780c */ /* 0x000fda0003f24070 */
[----:B0-----:R-:W-:Y:S05]  /*1970*/  @P1 BRA `(.L_x_28) ;  /* 0x0000000000041947 */ /* 0x001fea0003800000 */
[----:B------:R-:W-:Y:S01]  /*1980*/  BPT.TRAP 0x1 ;  /* 0x000000040000795c */ /* 0x000fe20000300000 */
.L_x_28:
[----:B------:R-:W-:Y:S01]  /*1990*/  UIADD3 UR8, UR8, 0x1, URZ ;  /* 0x0000000108087890 */ /* 0x000fe2000fffe03f */
[C---:B------:R-:W-:Y:S01]  /*19a0*/  ISETP.GT.AND P2, PT, R0.reuse, 0x1, PT ;  /* 0x000000010000780c */ /* 0x040fe20003f44270 */
[----:B------:R-:W-:Y:S02]  /*19b0*/  VIADD R3, R3, 0x1 ;  /* 0x0000000103037836 */ /* 0x000fe40000000000 */
[----:B------:R-:W-:Y:S01]  /*19c0*/  UISETP.NE.AND UP0, UPT, UR8, 0x3, UPT ;  /* 0x000000030800788c */ /* 0x000fe2000bf05270 */
[----:B------:R-:W-:Y:S02]  /*19d0*/  VIADD R0, R0, 0xffffffff ;  /* 0xffffffff00007836 */ /* 0x000fe40000000000 */
[C---:B------:R-:W-:Y:S01]  /*19e0*/  ISETP.NE.AND P1, PT, R3.reuse, 0x3, PT ;  /* 0x000000030300780c */ /* 0x040fe20003f25270 */
[----:B------:R-:W-:Y:S02]  /*19f0*/  USEL UR4, URZ, 0x1, UP0 ;  /* 0x000000013f047887 */ /* 0x000fe40008000000 */
[----:B------:R-:W-:Y:S01]  /*1a00*/  USEL UR8, UR8, URZ, UP0 ;  /* 0x0000003f08087287 */ /* 0x000fe20008000000 */
[----:B------:R-:W-:-:S03]  /*1a10*/  SEL R3, R3, RZ, P1 ;  /* 0x000000ff03037207 */ /* 0x000fc60000800000 */
[----:B------:R-:W-:Y:S01]  /*1a20*/  LOP3.LUT R7, R7, UR4, RZ, 0x3c, !PT ;  /* 0x0000000407077c12 */ /* 0x000fe2000f8e3cff */
[----:B------:R-:W-:Y:S07]  /*1a30*/  @P2 BRA `(.L_x_29) ;  /* 0xfffffffc00382947 */ /* 0x000fee000383ffff */
.L_x_22:
[----:B------:R-:W3:Y:S02]  /*1a40*/  LDC R0, c[0x0][0x28c] ;  /* 0x0000a300ff007b82 */ /* 0x000ee40000000800 */
[----:B---3--:R-:W-:-:S13]  /*1a50*/  ISETP.GE.AND P1, PT, R0, 0x1, PT ;  /* 0x000000010000780c */ /* 0x008fda0003f26270 */
[----:B------:R-:W-:Y:S05]  /*1a60*/  @!P1 BRA `(.L_x_30) ;  /* 0x0000000000509947 */ /* 0x000fea0003800000 */
[----:B------:R-:W-:Y:S05]  /*1a70*/  @!P0 BRA `(.L_x_31) ;  /* 0x0000000000048947 */ /* 0x000fea0003800000 */
[----:B------:R-:W-:Y:S01]  /*1a80*/  BPT.TRAP 0x1 ;  /* 0x000000040000795c */ /* 0x000fe20000300000 */
.L_x_31:
[----:B------:R-:W-:Y:S01]  /*1a90*/  ISETP.NE.AND P0, PT, R23, RZ, PT ;  /* 0x000000ff1700720c */ /* 0x000fe20003f05270 */
[----:B------:R-:W-:Y:S01]  /*1aa0*/  BSSY B0, `(.L_x_32) ;  /* 0x000000e000007945 */ /* 0x000fe20003800000 */
[----:B------:R-:W-:-:S11]  /*1ab0*/  ISETP.GT.U32.AND P1, PT, R19, 0x1, PT ;  /* 0x000000011300780c */ /* 0x000fd60003f24070 */
[----:B------:R-:W-:Y:S05]  /*1ac0*/  @!P0 BRA `(.L_x_33) ;  /* 0x00000000002c8947 */ /* 0x000fea0003800000 */
[----:B------:R-:W-:-:S04]  /*1ad0*/  UISETP.LT.AND UP0, UPT, UR40, 0x1, UPT ;  /* 0x000000012800788c */ /* 0x000fc8000bf01270 */
[----:B------:R-:W-:-:S04]  /*1ae0*/  USEL UR6, UR40, 0x1, UP0 ;  /* 0x0000000128067887 */ /* 0x000fc80008000000 */
[----:B------:R-:W-:-:S04]  /*1af0*/  UIADD3 UR6, UR39, UR40, -UR6 ;  /* 0x0000002827067290 */ /* 0x000fc8000fffe806 */
[----:B------:R-:W-:-:S04]  /*1b00*/  UIMAD.WIDE.U32 UR4, UR6, -0x55555555, URZ ;  /* 0xaaaaaaab060478a5 */ /* 0x000fc8000f8e003f */
[----:B------:R-:W-:-:S04]  /*1b10*/  USHF.R.U32.HI UR4, URZ, 0x1, UR5 ;  /* 0x000000013f047899 */ /* 0x000fc80008011605 */
[----:B------:R-:W-:-:S06]  /*1b20*/  UIMAD UR6, UR4, -0x3, UR6 ;  /* 0xfffffffd040678a4 */ /* 0x000fcc000f8e0206 */
[----:B------:R-:W-:-:S04]  /*1b30*/  IMAD.U32 R3, RZ, RZ, UR6 ;  /* 0x00000006ff037e24 */ /* 0x000fc8000f8e00ff */
[----:B------:R-:W-:-:S04]  /*1b40*/  IMAD R0, R3, 0x8, R6 ;  /* 0x0000000803007824 */ /* 0x000fc800078e0206 */
[----:B------:R-:W-:-:S05]  /*1b50*/  VIADD R3, R0, 0x18 ;  /* 0x0000001800037836 */ /* 0x000fca0000000000 */
[----:B------:R-:W-:-:S04]  /*1b60*/  PRMT R3, R152, 0x654, R3 ;  /* 0x0000065498037816 */ /* 0x000fc80000000003 */
[----:B------:R3:W-:Y:S03]  /*1b70*/  SYNCS.ARRIVE.TRANS64.RED.A1T0 RZ, [R3+URZ], RZ ;  /* 0x000000ff03ff79a7 */ /* 0x0007e6000810043f */
.L_x_33:
[----:B------:R-:W-:Y:S05]  /*1b80*/  BSYNC B0 ;  /* 0x0000000000007941 */ /* 0x000fea0003800000 */
.L_x_32:
[----:B------:R-:W-:Y:S05]  /*1b90*/  @P1 BRA `(.L_x_30) ;  /* 0x0000000000041947 */ /* 0x000fea0003800000 */
[----:B------:R-:W-:Y:S01]  /*1ba0*/  BPT.TRAP 0x1 ;  /* 0x000000040000795c */ /* 0x000fe20000300000 */
.L_x_30:
[----:B------:R-:W4:Y:S01]  /*1bb0*/  LDC R9, c[0x0][0x288] ;  /* 0x0000a200ff097b82 */ /* 0x000f220000000800 */
[--C-:B------:R-:W-:Y:S01]  /*1bc0*/  SHF.R.U32.HI R0, RZ, 0x2, R18.reuse ;  /* 0x00000002ff007819 */ /* 0x100fe20000011612 */
[----:B------:R-:W-:Y:S01]  /*1bd0*/  UIADD3 UR39, UR40, UR39, URZ ;  /* 0x0000002728277290 */ /* 0x000fe2000fffe03f */
[----:B01----:R-:W-:Y:S01]  /*1be0*/  SHF.R.U32.HI R5, RZ, 0x7, R18 ;  /* 0x00000007ff057819 */ /* 0x003fe20000011612 */
[----:B------:R-:W-:Y:S01]  /*1bf0*/  ULDC UR7, c[0x0][0x284] ;  /* 0x0000a10000077ab9 */ /* 0x000fe20000000800 */
[----:B------:R-:W-:Y:S01]  /*1c00*/  LOP3.LUT R4, R18, 0x60, RZ, 0xc0, !PT ;  /* 0x0000006012047812 */ /* 0x000fe200078ec0ff */
[----:B------:R-:W-:Y:S01]  /*1c10*/  UISETP.GT.U32.AND UP0, UPT, UR39, 0x2, UPT ;  /* 0x000000022700788c */ /* 0x000fe2000bf04070 */
[----:B---3--:R-:W-:Y:S01]  /*1c20*/  LOP3.LUT R3, R0, 0x7, RZ, 0xc0, !PT ;  /* 0x0000000700037812 */ /* 0x008fe200078ec0ff */
[----:B------:R-:W-:Y:S01]  /*1c30*/  UISETP.GE.U32.AND UP1, UPT, UR40, 0x3, UPT ;  /* 0x000000032800788c */ /* 0x000fe2000bf26070 */
[----:B------:R-:W-:Y:S01]  /*1c40*/  LOP3.LUT R0, R5, 0x1, RZ, 0xc0, !PT ;  /* 0x0000000105007812 */ /* 0x000fe200078ec0ff */
[----:B------:R-:W-:Y:S01]  /*1c50*/  UISETP.LT.U32.AND UP0, UPT, UR40, 0x3, UP0 ;  /* 0x000000032800788c */ /* 0x000fe20008701070 */
[----:B------:R-:W-:Y:S01]  /*1c60*/  SHF.R.U32.HI R6, RZ, 0x1, R4 ;  /* 0x00000001ff067819 */ /* 0x000fe20000011604 */
[----:B------:R-:W-:Y:S01]  /*1c70*/  IMAD.SHL.U32 R4, R18, 0x2, RZ ;  /* 0x0000000212047824 */ /* 0x000fe200078e00ff */
[----:B------:R-:W-:Y:S01]  /*1c80*/  SHF.R.S32.HI R14, RZ, 0x1f, R22 ;  /* 0x0000001fff0e7819 */ /* 0x000fe20000011416 */
[----:B------:R-:W-:Y:S01]  /*1c90*/  IMAD.SHL.U32 R8, R0, 0x40, RZ ;  /* 0x0000004000087824 */ /* 0x000fe200078e00ff */
[--C-:B------:R-:W-:Y:S01]  /*1ca0*/  IADD3 R5, RZ, -R6, -R3.reuse ;  /* 0x80000006ff057210 */ /* 0x100fe20007ffe803 */
[----:B------:R-:W-:Y:S01]  /*1cb0*/  ULDC.64 UR8, c[0x0][0x5d0] ;  /* 0x0001740000087ab9 */ /* 0x000fe20000000a00 */
[----:B------:R-:W-:Y:S01]  /*1cc0*/  LOP3.LUT R4, R4, 0x6, RZ, 0xc0, !PT ;  /* 0x0000000604047812 */ /* 0x000fe200078ec0ff */
[----:B------:R-:W-:Y:S01]  /*1cd0*/  UIMAD.WIDE.U32 UR4, UR39, -0x55555555, URZ ;  /* 0xaaaaaaab270478a5 */ /* 0x000fe2000f8e003f */
[----:B------:R-:W-:Y:S01]  /*1ce0*/  LOP3.LUT R3, R8, 0x40, R3, 0xe2, !PT ;  /* 0x0000004008037812 */ /* 0x000fe200078ee203 */
[----:B------:R-:W-:Y:S01]  /*1cf0*/  IMAD R7, R0, -0x40, R5 ;  /* 0xffffffc000077824 */ /* 0x000fe200078e0205 */
[----:B------:R-:W-:Y:S01]  /*1d00*/  LOP3.LUT R0, R18, 0x3, RZ, 0xc0, !PT ;  /* 0x0000000312007812 */ /* 0x000fe200078ec0ff */
[----:B------:R-:W-:Y:S01]  /*1d10*/  USEL UR6, URZ, 0x1, !UP0 ;  /* 0x000000013f067887 */ /* 0x000fe2000c000000 */
[----:B------:R-:W-:Y:S01]  /*1d20*/  PRMT R8, R4, 0x6540, R153 ;  /* 0x0000654004087816 */ /* 0x000fe20000000099 */
[----:B------:R-:W-:Y:S01]  /*1d30*/  IMAD.SHL.U32 R153, R153, 0x100, RZ ;  /* 0x0000010099997824 */ /* 0x000fe200078e00ff */
[----:B------:R-:W-:Y:S01]  /*1d40*/  USHF.R.U32.HI UR4, URZ, 0x1, UR5 ;  /* 0x000000013f047899 */ /* 0x000fe20008011605 */
[----:B----4-:R-:W-:Y:S01]  /*1d50*/  IMAD R12, R0, -0x2, R9 ;  /* 0xfffffffe000c7824 */ /* 0x010fe200078e0209 */
[----:B------:R-:W-:Y:S01]  /*1d60*/  ULOP3.LUT UR38, UR38, UR6, URZ, 0x3c, !UPT ;  /* 0x0000000626267292 */ /* 0x000fe2000f8e3c3f */
[----:B------:R-:W-:Y:S01]  /*1d70*/  IMAD.SHL.U32 R0, R154, 0x80, RZ ;  /* 0x000000809a007824 */ /* 0x000fe200078e00ff */
[----:B------:R-:W-:Y:S01]  /*1d80*/  ISETP.GE.AND P0, PT, R153, R9, PT ;  /* 0x000000099900720c */ /* 0x000fe20003f06270 */
[----:B------:R-:W-:Y:S01]  /*1d90*/  IMAD R5, R14, UR8, RZ ;  /* 0x000000080e057c24 */ /* 0x000fe2000f8e02ff */
[--C-:B------:R-:W-:Y:S01]  /*1da0*/  SHF.R.S32.HI R9, RZ, 0x1f, R8.reuse ;  /* 0x0000001fff097819 */ /* 0x100fe20000011408 */
[----:B------:R-:W-:Y:S01]  /*1db0*/  IMAD.WIDE R10, R154, 0x80, RZ ;  /* 0x000000809a0a7825 */ /* 0x000fe200078e02ff */
[C---:B------:R-:W-:Y:S01]  /*1dc0*/  ISETP.GE.OR P0, PT, R0.reuse, UR7, P0 ;  /* 0x0000000700007c0c */ /* 0x040fe20008706670 */
[----:B------:R-:W-:Y:S01]  /*1dd0*/  UIMAD UR39, UR4, -0x3, UR39 ;  /* 0xfffffffd042778a4 */ /* 0x000fe2000f8e0227 */
[----:B------:R-:W-:Y:S01]  /*1de0*/  IADD3 R162, -R0, UR7, R7 ;  /* 0x0000000700a27c10 */ /* 0x000fe2000fffe107 */
[C---:B------:R-:W-:Y:S01]  /*1df0*/  IMAD R13, R22.reuse, UR9, R5 ;  /* 0x00000009160d7c24 */ /* 0x040fe2000f8e0205 */
[----:B------:R-:W-:Y:S01]  /*1e00*/  @UP1 ULOP3.LUT UR38, UR38, 0x1, UR4, 0x78, !UPT ;  /* 0x0000000126261892 */ /* 0x000fe2000f8e7804 */
[----:B------:R-:W-:Y:S01]  /*1e10*/  IMAD.WIDE.U32 R4, R22, UR8, R8 ;  /* 0x0000000816047c25 */ /* 0x000fe2000f8e0008 */
[----:B------:R-:W-:-:S03]  /*1e20*/  LOP3.LUT R163, R10, R3, R6, 0xfe, !PT ;  /* 0x000000030aa37212 */ /* 0x000fc600078efe06 */
[----:B------:R-:W-:Y:S02]  /*1e30*/  IMAD.IADD R5, R5, 0x1, R13 ;  /* 0x0000000105057824 */ /* 0x000fe400078e020d */
[----:B------:R-:W-:Y:S02]  /*1e40*/  IMAD.IADD R0, R12, 0x1, -R153 ;  /* 0x000000010c007824 */ /* 0x000fe400078e0a99 */
[----:B------:R-:W-:Y:S01]  /*1e50*/  IMAD.MOV.U32 R154, RZ, RZ, -0x1 ;  /* 0xffffffffff9a7424 */ /* 0x000fe200078e00ff */
[----:B------:R-:W-:Y:S06]  /*1e60*/  @P0 BRA `(.L_x_34) ;  /* 0x0000006000a00947 */ /* 0x000fec0003800000 */
[----:B------:R-:W0:Y:S01]  /*1e70*/  LDC.64 R12, c[0x0][0x5c8] ;  /* 0x00017200ff0c7b82 */ /* 0x000e220000000a00 */
[----:B------:R-:W-:Y:S01]  /*1e80*/  ULDC.64 UR4, c[0x0][0x5c0] ;  /* 0x0001700000047ab9 */ /* 0x000fe20000000a00 */
[----:B------:R-:W-:Y:S01]  /*1e90*/  BSSY B0, `(.L_x_34) ;  /* 0x0000625000007945 */ /* 0x000fe20003800000 */
[-C--:B0-----:R-:W-:Y:S02]  /*1ea0*/  IMAD R6, R11, R12.reuse, RZ ;  /* 0x0000000c0b067224 */ /* 0x081fe400078e02ff */
[----:B------:R-:W-:-:S04]  /*1eb0*/  IMAD.WIDE.U32 R4, R163, R12, R4 ;  /* 0x0000000ca3047225 */ /* 0x000fc800078e0004 */
[----:B------:R-:W-:Y:S01]  /*1ec0*/  IMAD R3, R163, R13, R6 ;  /* 0x0000000da3037224 */ /* 0x000fe200078e0206 */
[----:B------:R-:W-:-:S03]  /*1ed0*/  IADD3 R4, P0, R4, UR4, RZ ;  /* 0x0000000404047c10 */ /* 0x000fc6000ff1e0ff */
[----:B------:R-:W-:Y:S01]  /*1ee0*/  IMAD.IADD R3, R5, 0x1, R3 ;  /* 0x0000000105037824 */ /* 0x000fe200078e0203 */
[----:B------:R-:W-:-:S04]  /*1ef0*/  LEA R6, P1, R12, R4, 0x3 ;  /* 0x000000040c067211 */ /* 0x000fc800078218ff */
[----:B------:R-:W-:Y:S02]  /*1f00*/  IADD3.X R5, R3, UR5, RZ, P0, !PT ;  /* 0x0000000503057c10 */ /* 0x000fe400087fe4ff */
[----:B-----5:R-:W-:Y:S02]  /*1f10*/  ISETP.NE.AND P0, PT, R156, RZ, PT ;  /* 0x000000ff9c00720c */ /* 0x020fe40003f05270 */
[----:B------:R-:W-:-:S11]  /*1f20*/  LEA.HI.X R7, R12, R5, R13, 0x3, P1 ;  /* 0x000000050c077211 */ /* 0x000fd600008f1c0d */
[----:B------:R-:W-:Y:S05]  /*1f30*/  @!P0 BRA `(.L_x_35) ;  /* 0x0000004800608947 */ /* 0x000fea0003800000 */
[----:B------:R-:W0:Y:S01]  /*1f40*/  LDC.64 R158, c[0x0][0x5b0] ;  /* 0x00016c00ff9e7b82 */ /* 0x000e220000000a00 */
[----:B------:R-:W-:Y:S01]  /*1f50*/  ULDC.64 UR4, c[0x0][0x5b8] ;  /* 0x00016e0000047ab9 */ /* 0x000fe20000000a00 */
[----:B------:R-:W-:Y:S01]  /*1f60*/  ISETP.GE.AND P1, PT, R162, 0x1, PT ;  /* 0x00000001a200780c */ /* 0x000fe20003f26270 */
[----:B------:R-:W-:Y:S01]  /*1f70*/  IMAD R3, R14, UR4, RZ ;  /* 0x000000040e037c24 */ /* 0x000fe2000f8e02ff */
[----:B------:R-:W-:Y:S01]  /*1f80*/  BSSY B1, `(.L_x_36) ;  /* 0x000000e000017945 */ /* 0x000fe20003800000 */
[----:B------:R-:W-:Y:S01]  /*1f90*/  IMAD.WIDE.U32 R20, R22, UR4, R8 ;  /* 0x0000000416147c25 */ /* 0x000fe2000f8e0008 */
[----:B------:R-:W-:Y:S02]  /*1fa0*/  ISETP.LT.OR P5, PT, R0, 0x1, !P1 ;  /* 0x000000010000780c */ /* 0x000fe40004fa1670 */
[----:B------:R-:W1:Y:S01]  /*1fb0*/  LDC.64 R160, c[0x0][0x5a8] ;  /* 0x00016a00ffa07b82 */ /* 0x000e620000000a00 */
[----:B------:R-:W-:Y:S02]  /*1fc0*/  IMAD R3, R22, UR5, R3 ;  /* 0x0000000516037c24 */ /* 0x000fe4000f8e0203 */
[----:B------:R-:W-:-:S02]  /*1fd0*/  IMAD.MOV.U32 R14, RZ, RZ, R20 ;  /* 0x000000ffff0e7224 */ /* 0x000fc400078e0014 */
[----:B------:R-:W-:Y:S02]  /*1fe0*/  IMAD.IADD R15, R21, 0x1, R3 ;  /* 0x00000001150f7824 */ /* 0x000fe400078e0203 */
[-C--:B0-----:R-:W-:Y:S02]  /*1ff0*/  IMAD R10, R11, R158.reuse, RZ ;  /* 0x0000009e0b0a7224 */ /* 0x081fe400078e02ff */
[----:B------:R-:W-:-:S04]  /*2000*/  IMAD.WIDE.U32 R8, R163, R158, R14 ;  /* 0x0000009ea3087225 */ /* 0x000fc800078e000e */
[----:B------:R-:W-:Y:S01]  /*2010*/  IMAD R13, R163, R159, R10 ;  /* 0x0000009fa30d7224 */ /* 0x000fe200078e020a */
[----:B-1----:R-:W-:-:S04]  /*2020*/  IADD3 R8, P0, R8, R160, RZ ;  /* 0x000000a008087210 */ /* 0x002fc80007f1e0ff */
[----:B------:R-:W-:Y:S01]  /*2030*/  IADD3.X R9, R161, R9, R13, P0, !PT ;  /* 0x00000009a1097210 */ /* 0x000fe200007fe40d */
[----:B------:R-:W-:Y:S08]  /*2040*/  @P5 BRA `(.L_x_37) ;  /* 0x0000000000045947 */ /* 0x000ff00003800000 */
[----:B--2---:R0:W5:Y:S02]  /*2050*/  LDG.E.U8 R157, desc[UR36][R8.64] ;  /* 0x00000024089d7981 */ /* 0x004164000c1e1100 */
.L_x_37:
[----:B------:R-:W-:Y:S05]  /*2060*/  BSYNC B1 ;  /* 0x0000000000017941 */ /* 0x000fea0003800000 */
.L_x_36:
[----:B-----5:R-:W-:Y:S01]  /*2070*/  LOP3.LUT R3, R157, 0xffff, RZ, 0xc0, !PT ;  /* 0x0000ffff9d037812 */ /* 0x020fe200078ec0ff */
[----:B------:R-:W-:Y:S01]  /*2080*/  IMAD.SHL.U32 R10, R158, 0x8, RZ ;  /* 0x000000089e0a7824 */ /* 0x000fe200078e00ff */
[----:B------:R-:W-:Y:S01]  /*2090*/  ISETP.LT.OR P2, PT, R0, 0x2, !P1 ;  /* 0x000000020000780c */ /* 0x000fe20004f41670 */
[----:B------:R-:W-:Y:S01]  /*20a0*/  BSSY B1, `(.L_x_38) ;  /* 0x000000e000017945 */ /* 0x000fe20003800000 */
[----:B------:R-:W-:Y:S02]  /*20b0*/  PRMT R3, R3, 0x8880, RZ ;  /* 0x0000888003037816 */ /* 0x000fe400000000ff */
[----:B------:R-:W-:Y:S02]  /*20c0*/  SHF.L.U64.HI R11, R158, 0x3, R159 ;  /* 0x000000039e0b7819 */ /* 0x000fe4000001029f */
[----:B------:R-:W-:Y:S01]  /*20d0*/  ISETP.GE.AND P0, PT, R162, 0x9, PT ;  /* 0x00000009a200780c */ /* 0x000fe20003f06270 */
[----:B------:R-:W-:Y:S02]  /*20e0*/  IMAD R12, R3, R156, RZ ;  /* 0x0000009c030c7224 */ /* 0x000fe400078e02ff */
[----:B------:R-:W-:-:S04]  /*20f0*/  IMAD.WIDE.U32 R10, R163, R158, R10 ;  /* 0x0000009ea30a7225 */ /* 0x000fc800078e000a */
[----:B------:R-:W-:Y:S01]  /*2100*/  @!P5 IMAD R3, R24, R155, R12 ;  /* 0x0000009b1803d224 */ /* 0x000fe200078e020c */
[----:B------:R-:W-:Y:S01]  /*2110*/  IADD3 R10, P3, P4, R20, R160, R10 ;  /* 0x000000a0140a7210 */ /* 0x000fe20007c7e00a */
[----:B------:R-:W-:-:S03]  /*2120*/  IMAD.IADD R13, R13, 0x1, R11 ;  /* 0x000000010d0d7824 */ /* 0x000fc600078e020b */
[----:B------:R1:W-:Y:S01]  /*2130*/  @!P5 STG.E.U8 desc[UR36][R4.64], R3 ;  /* 0x000000030400d986 */ /* 0x0003e2000c101124 */
[----:B------:R-:W-:Y:S08]  /*2140*/  @P2 BRA `(.L_x_39) ;  /* 0x00000000000c2947 */ /* 0x000ff00003800000 */
[----:B--2---:R-:W1:Y:S02]  /*2150*/  LDG.E.U8 R157, desc[UR36][R8.64+0x1] ;  /* 0x00000124089d7981 */ /* 0x004e64000c1e1100 */
[----:B-1----:R-:W-:-:S05]  /*2160*/  PRMT R3, R157, 0x8880, RZ ;  /* 0x000088809d037816 */ /* 0x002fca00000000ff */
[----:B------:R-:W-:-:S07]  /*2170*/  IMAD R12, R3, R156, RZ ;  /* 0x0000009c030c7224 */ /* 0x000fce00078e02ff */
.L_x_39:
[----:B------:R-:W-:Y:S05]  /*2180*/  BSYNC B1 ;  /* 0x0000000000017941 */ /* 0x000fea0003800000 */
.L_x_38:
[C---:B------:R-:W-:Y:S01]  /*2190*/  ISETP.LT.OR P5, PT, R0.reuse, 0x1, !P0 ;  /* 0x000000010000780c */ /* 0x040fe200047a1670 */
[----:B------:R-:W-:Y:S01]  /*21a0*/  @!P2 IMAD R25, R25, R155, R12 ;  /* 0x0000009b1919a224 */ /* 0x000fe200078e020c */
[----:B------:R-:W-:Y:S01]  /*21b0*/  BSSY B1, `(.L_x_40) ;  /* 0x000000a000017945 */ /* 0x000fe20003800000 */
[----:B------:R-:W-:Y:S02]  /*21c0*/  IADD3.X R11, R15, R161, R13, P3, P4 ;  /* 0x000000a10f0b7210 */ /* 0x000fe40001fe840d */
[C---:B------:R-:W-:Y:S01]  /*21d0*/  ISETP.LT.OR P3, PT, R0.reuse, 0x2, !P0 ;  /* 0x000000020000780c */ /* 0x040fe20004761670 */
[----:B------:R3:W-:Y:S01]  /*21e0*/  @!P2 STG.E.U8 desc[UR36][R4.64+0x1], R25 ;  /* 0x000001190400a986 */ /* 0x0007e2000c101124 */
[C---:B------:R-:W-:Y:S02]  /*21f0*/  ISETP.LT.OR P4, PT, R0.reuse, 0x9, !P1 ;  /* 0x000000090000780c */ /* 0x040fe40004f81670 */
[----:B------:R-:W-:-:S04]  /*2200*/  ISETP.LT.OR P2, PT, R0, 0xa, !P1 ;  /* 0x0000000a0000780c */ /* 0x000fc80004f41670 */
[----:B------:R-:W-:Y:S09]  /*2210*/  @P5 BRA `(.L_x_41) ;  /* 0x00000000000c5947 */ /* 0x000ff20003800000 */
[----:B--2---:R-:W1:Y:S02]  /*2220*/  LDG.E.U8 R157, desc[UR36][R10.64] ;  /* 0x000000240a9d7981 */ /* 0x004e64000c1e1100 */
[----:B-1----:R-:W-:-:S05]  /*2230*/  PRMT R3, R157, 0x8880, RZ ;  /* 0x000088809d037816 */ /* 0x002fca00000000ff */
[----:B------:R-:W-:-:S07]  /*2240*/  IMAD R12, R3, R156, RZ ;  /* 0x0000009c030c7224 */ /* 0x000fce00078e02ff */
.L_x_41:
[----:B------:R-:W-:Y:S05]  /*2250*/  BSYNC B1 ;  /* 0x0000000000017941 */ /* 0x000fea0003800000 */
.L_x_40:
[----:B-1----:R-:W-:Y:S01]  /*2260*/  @!P5 IMAD R3, R26, R155, R12 ;  /* 0x0000009b1a03d224 */ /* 0x002fe200078e020c */
[----:B------:R-:W-:Y:S04]  /*2270*/  BSSY B1, `(.L_x_42) ;  /* 0x0000006000017945 */ /* 0x000fe80003800000 */
[----:B------:R1:W-:Y:S01]  /*2280*/  @!P5 STG.E.U8 desc[UR36][R6.64], R3 ;  /* 0x000000030600d986 */ /* 0x0003e2000c101124 */
[----:B------:R-:W-:Y:S05]  /*2290*/  @P3 BRA `(.L_x_43) ;  /* 0x00000000000c3947 */ /* 0x000fea0003800000 */
[----:B--2---:R-:W1:Y:S02]  /*22a0*/  LDG.E.U8 R157, desc[UR36][R10.64+0x1] ;  /* 0x000001240a9d7981 */ /* 0x004e64000c1e1100 */
[----:B-1----:R-:W-:-:S05]  /*22b0*/  PRMT R3, R157, 0x8880, RZ ;  /* 0x000088809d037816 */ /* 0x002fca00000000ff */
[----:B------:R-:W-:-:S07]  /*22c0*/  IMAD R12, R3, R156, RZ ;  /* 0x0000009c030c7224 */ /* 0x000fce00078e02ff */
.L_x_43:
[----:B------:R-:W-:Y:S05]  /*22d0*/  BSYNC B1 ;  /* 0x0000000000017941 */ /* 0x000fea0003800000 */
.L_x_42:
[----:B------:R-:W-:Y:S01]  /*22e0*/  @!P3 IMAD R27, R27, R155, R12 ;  /* 0x0000009b1b1bb224 */ /* 0x000fe200078e020c */
[----:B------:R-:W-:Y:S04]  /*22f0*/  BSSY B1, `(.L_x_44) ;  /* 0x0000006000017945 */ /* 0x000fe80003800000 */
[----:B------:R4:W-:Y:S01]  /*2300*/  @!P3 STG.E.U8 desc[UR36][R6.64+0x1], R27 ;  /* 0x0000011b0600b986 */ /* 0x0009e2000c101124 */
[----:B------:R-:W-:Y:S05]  /*2310*/  @P4 BRA `(.L_x_45) ;  /* 0x00000000000c4947 */ /* 0x000fea0003800000 */
[----:B--2---:R-:W1:Y:S02]  /*2320*/  LDG.E.U8 R157, desc[UR36][R8.64+0x8] ;  /* 0x00000824089d7981 */ /* 0x004e64000c1e1100 */
[----:B-1----:R-:W-:-:S05]  /*2330*/  PRMT R3, R157, 0x8880, RZ ;  /* 0x000088809d037816 */ /* 0x002fca00000000ff */
[----:B------:R-:W-:-:S07]  /*2340*/  IMAD R12, R3, R156, RZ ;  /* 0x0000009c030c7224 */ /* 0x000fce00078e02ff */
.L_x_45:
[----:B------:R-:W-:Y:S05]  /*2350*/  BSYNC B1 ;  /* 0x0000000000017941 */ /* 0x000fea0003800000 */
.L_x_44:
[----:B-1----:R-:W-:Y:S01]  /*2360*/  @!P4 IMAD R3, R28, R155, R12 ;  /* 0x0000009b1c03c224 */ /* 0x002fe200078e020c */
[----:B------:R-:W-:Y:S04]  /*2370*/  BSSY B1, `(.L_x_46) ;  /* 0x0000006000017945 */ /* 0x000fe80003800000 */
[----:B------:R1:W-:Y:S01]  /*2380*/  @!P4 STG.E.U8 desc[UR36][R4.64+0x8], R3 ;  /* 0x000008030400c986 */ /* 0x0003e2000c101124 */
[----:B------:R-:W-:Y:S05]  /*2390*/  @P2 BRA `(.L_x_47) ;  /* 0x00000000000c2947 */ /* 0x000fea0003800000 */
[----:B--2---:R-:W1:Y:S02]  /*23a0*/  LDG.E.U8 R157, desc[UR36][R8.64+0x9] ;  /* 0x00000924089d7981 */ /* 0x004e64000c1e1100 */
[----:B-1----:R-:W-:-:S05]  /*23b0*/  PRMT R3, R157, 0x8880, RZ ;  /* 0x000088809d037816 */ /* 0x002fca00000000ff */
[----:B------:R-:W-:-:S07]  /*23c0*/  IMAD R12, R3, R156, RZ ;  /* 0x0000009c030c7224 */ /* 0x000fce00078e02ff */
.L_x_47:
[----:B------:R-:W-:Y:S05]  /*23d0*/  BSYNC B1 ;  /* 0x0000000000017941 */ /* 0x000fea0003800000 */
.L_x_46:
[C---:B------:R-:W-:Y:S01]  /*23e0*/  ISETP.LT.OR P4, PT, R0.reuse, 0x9, !P0 ;  /* 0x000000090000780c */ /* 0x040fe20004781670 */
[----:B------:R-:W-:Y:S01]  /*23f0*/  @!P2 IMAD R29, R29, R155, R12 ;  /* 0x0000009b1d1da224 */ /* 0x000fe200078e020c */
[----:B------:R-:W-:Y:S01]  /*2400*/  BSSY B1, `(.L_x_48) ;  /* 0x0000009000017945 */ /* 0x000fe20003800000 */
[C---:B------:R-:W-:Y:S02]  /*2410*/  ISETP.LT.OR P3, PT, R0.reuse, 0xa, !P0 ;  /* 0x0000000a0000780c */ /* 0x040fe40004761670 */
[C---:B------:R-:W-:Y:S01]  /*2420*/  ISETP.LT.OR P5, PT, R0.reuse, 0x11, !P1 ;  /* 0x000000110000780c */ /* 0x040fe20004fa1670 */
[----:B------:R0:W-:Y:S01]  /*2430*/  @!P2 STG.E.U8 desc[UR36][R4.64+0x9], R29 ;  /* 0x0000091d0400a986 */ /* 0x0001e2000c101124 */
[----:B------:R-:W-:-:S06]  /*2440*/  ISETP.LT.OR P2, PT, R0, 0x12, !P1 ;  /* 0x000000120000780c */ /* 0x000fcc0004f41670 */
[----:B------:R-:W-:Y:S07]  /*2450*/  @P4 BRA `(.L_x_49) ;  /* 0x00000000000c4947 */ /* 0x000fee0003800000 */
[----:B--2---:R-:W1:Y:S02]  /*2460*/  LDG.E.U8 R157, desc[UR36][R10.64+0x8] ;  /* 0x000008240a9d7981 */ /* 0x004e64000c1e1100 */
[----:B-1----:R-:W-:-:S05]  /*2470*/  PRMT R3, R157, 0x8880, RZ ;  /* 0x000088809d037816 */ /* 0x002fca00000000ff */
[----:B------:R-:W-:-:S07]  /*2480*/  IMAD R12, R3, R156, RZ ;  /* 0x0000009c030c7224 */ /* 0x000fce00078e02ff */
.L_x_49:
[----:B------:R-:W-:Y:S05]  /*2490*/  BSYNC B1 ;  /* 0x0000000000017941 */ /* 0x000fea0003800000 */
.L_x_48:
[----:B-1----:R-:W-:Y:S01]  /*24a0*/  @!P4 IMAD R3, R30, R155, R12 ;  /* 0x0000009b1e03c224 */ /* 0x002fe200078e020c */
[----:B------:R-:W-:Y:S04]  /*24b0*/  BSSY B1, `(.L_x_50) ;  /* 0x0000006000017945 */ /* 0x000fe80003800000 */
[----:B------:R1:W-:Y:S01]  /*24c0*/  @!P4 STG.E.U8 desc[UR36][R6.64+0x8], R3 ;  /* 0x000008030600c986 */ /* 0x0003e2000c101124 */
[----:B------:R-:W-:Y:S05]  /*24d0*/  @P3 BRA `(.L_x_51) ;  /* 0x00000000000c3947 */ /* 0x000fea0003800000 */
[----:B--2---:R-:W1:Y:S02]  /*24e0*/  LDG.E.U8 R157, desc[UR36][R10.64+0x9] ;  /* 0x000009240a9d7981 */ /* 0x004e64000c1e1100 */
[----:B-1----:R-:W-:-:S05]  /*24f0*/  PRMT R3, R157, 0x8880, RZ ;  /* 0x000088809d037816 */ /* 0x002fca00000000ff */
[----:B------:R-:W-:-:S07]  /*2500*/  IMAD R12, R3, R156, RZ ;  /* 0x0000009c030c7224 */ /* 0x000fce00078e02ff */
.L_x_51:
[----:B------:R-:W-:Y:S05]  /*2510*/  BSYNC B1 ;  /* 0x0000000000017941 */ /* 0x000fea0003800000 */
.L_x_50:
[----:B------:R-:W-:Y:S01]  /*2520*/  @!P3 IMAD R31, R31, R155, R12 ;  /* 0x0000009b1f1fb224 */ /* 0x000fe200078e020c */
[----:B------:R-:W-:Y:S04]  /*2530*/  BSSY B1, `(.L_x_52) ;  /* 0x0000006000017945 */ /* 0x000fe80003800000 */
[----:B------:R0:W-:Y:S01]  /*2540*/  @!P3 STG.E.U8 desc[UR36][R6.64+0x9], R31 ;  /* 0x0000091f0600b986 */ /* 0x0001e2000c101124 */
[----:B------:R-:W-:Y:S05]  /*2550*/  @P5 BRA `(.L_x_53) ;  /* 0x00000000000c5947 */ /* 0x000fea0003800000 */
[----:B--2---:R-:W1:Y:S02]  /*2560*/  LDG.E.U8 R157, desc[UR36][R8.64+0x10] ;  /* 0x00001024089d7981 */ /* 0x004e64000c1e1100 */
[----:B-1----:R-:W-:-:S05]  /*2570*/  PRMT R3, R157, 0x8880, RZ ;  /* 0x000088809d037816 */ /* 0x002fca00000000ff */
[----:B------:R-:W-:-:S07]  /*2580*/  IMAD R12, R3, R156, RZ ;  /* 0x0000009c030c7224 */ /* 0x000fce00078e02ff */
.L_x_53:
[----:B------:R-:W-:Y:S05]  /*2590*/  BSYNC B1 ;  /* 0x0000000000017941 */ /* 0x000fea0003800000 */
.L_x_52:
[----:B-1----:R-:W-:Y:S01]  /*25a0*/  @!P5 IMAD R3, R32, R155, R12 ;  /* 0x0000009b2003d224 */ /* 0x002fe200078e020c */
[----:B------:R-:W-:Y:S04]  /*25b0*/  BSSY B1, `(.L_x_54) ;  /* 0x0000006000017945 */ /* 0x000fe80003800000 */
[----:B------:R1:W-:Y:S01]  /*25c0*/  @!P5 STG.E.U8 desc[UR36][R4.64+0x10], R3 ;  /* 0x000010030400d986 */ /* 0x0003e2000c101124 */
[----:B------:R-:W-:Y:S05]  /*25d0*/  @P2 BRA `(.L_x_55) ;  /* 0x00000000000c2947 */ /* 0x000fea0003800000 */
[----:B--2---:R-:W1:Y:S02]  /*25e0*/  LDG.E.U8 R157, desc[UR36][R8.64+0x11] ;  /* 0x00001124089d7981 */ /* 0x004e64000c1e1100 */
[----:B-1----:R-:W-:-:S05]  /*25f0*/  PRMT R3, R157, 0x8880, RZ ;  /* 0x000088809d037816 */ /* 0x002fca00000000ff */
[----:B------:R-:W-:-:S07]  /*2600*/  IMAD R12, R3, R156, RZ ;  /* 0x0000009c030c7224 */ /* 0x000fce00078e02ff */
.L_x_55:
[----:B------:R-:W-:Y:S05]  /*2610*/  BSYNC B1 ;  /* 0x0000000000017941 */ /* 0x000fea0003800000 */
.L_x_54:
        /* <DEDUP_REMOVED lines=11> */
.L_x_57:
[----:B------:R-:W-:Y:S05]  /*26d0*/  BSYNC B1 ;  /* 0x0000000000017941 */ /* 0x000fea0003800000 */
.L_x_56:
[----:B-1----:R-:W-:Y:S01]  /*26e0*/  @!P4 IMAD R3, R34, R155, R12 ;  /* 0x0000009b2203c224 */ /* 0x002fe200078e020c */
[----:B------:R-:W-:Y:S04]  /*26f0*/  BSSY B1, `(.L_x_58) ;  /* 0x0000006000017945 */ /* 0x000fe80003800000 */
[----:B------:R1:W-:Y:S01]  /*2700*/  @!P4 STG.E.U8 desc[UR36][R6.64+0x10], R3 ;  /* 0x000010030600c986 */ /* 0x0003e2000c101124 */
[----:B------:R-:W-:Y:S05]  /*2710*/  @P3 BRA `(.L_x_59) ;  /* 0x00000000000c3947 */ /* 0x000fea0003800000 */
[----:B--2---:R-:W1:Y:S02]  /*2720*/  LDG.E.U8 R157, desc[UR36][R10.64+0x11] ;  /* 0x000011240a9d7981 */ /* 0x004e64000c1e1100 */
[----:B-1----:R-:W-:-:S05]  /*2730*/  PRMT R3, R157, 0x8880, RZ ;  /* 0x000088809d037816 */ /* 0x002fca00000000ff */
[----:B------:R-:W-:-:S07]  /*2740*/  IMAD R12, R3, R156, RZ ;  /* 0x0000009c030c7224 */ /* 0x000fce00078e02ff */
.L_x_59:
[----:B------:R-:W-:Y:S05]  /*2750*/  BSYNC B1 ;  /* 0x0000000000017941 */ /* 0x000fea0003800000 */
.L_x_58:
[----:B------:R-:W-:Y:S01]  /*2760*/  @!P3 IMAD R35, R35, R155, R12 ;  /* 0x0000009b2323b224 */ /* 0x000fe200078e020c */
[----:B------:R-:W-:Y:S04]  /*2770*/  BSSY B1, `(.L_x_60) ;  /* 0x0000006000017945 */ /* 0x000fe80003800000 */
[----:B------:R0:W-:Y:S01]  /*2780*/  @!P3 STG.E.U8 desc[UR36][R6.64+0x11], R35 ;  /* 0x000011230600b986 */ /* 0x0001e2000c101124 */
[----:B------:R-:W-:Y:S05]  /*2790*/  @P5 BRA `(.L_x_61) ;  /* 0x00000000000c5947 */ /* 0x000fea0003800000 */
[----:B--2---:R-:W1:Y:S02]  /*27a0*/  LDG.E.U8 R157, desc[UR36][R8.64+0x18] ;  /* 0x00001824089d7981 */ /* 0x004e64000c1e1100 */
[----:B-1----:R-:W-:-:S05]  /*27b0*/  PRMT R3, R157, 0x8880, RZ ;  /* 0x000088809d037816 */ /* 0x002fca00000000ff */
[----:B------:R-:W-:-:S07]  /*27c0*/  IMAD R12, R3, R156, RZ ;  /* 0x0000009c030c7224 */ /* 0x000fce00078e02ff */
.L_x_61:
[----:B------:R-:W-:Y:S05]  /*27d0*/  BSYNC B1 ;  /* 0x0000000000017941 */ /* 0x000fea0003800000 */
.L_x_60:
[----:B-1----:R-:W-:Y:S01]  /*27e0*/  @!P5 IMAD R3, R36, R155, R12 ;  /* 0x0000009b2403d224 */ /* 0x002fe200078e020c */
[----:B------:R-:W-:Y:S04]  /*27f0*/  BSSY B1, `(.L_x_62) ;  /* 0x0000006000017945 */ /* 0x000fe80003800000 */
[----:B------:R1:W-:Y:S01]  /*2800*/  @!P5 STG.E.U8 desc[UR36][R4.64+0x18], R3 ;  /* 0x000018030400d986 */ /* 0x0003e2000c101124 */
[----:B------:R-:W-:Y:S05]  /*2810*/  @P2 BRA `(.L_x_63) ;  /* 0x00000000000c2947 */ /* 0x000fea0003800000 */
[----:B--2---:R-:W1:Y:S02]  /*2820*/  LDG.E.U8 R157, desc[UR36][R8.64+0x19] ;  /* 0x00001924089d7981 */ /* 0x004e64000c1e1100 */
[----:B-1----:R-:W-:-:S05]  /*2830*/  PRMT R3, R157, 0x8880, RZ ;  /* 0x000088809d037816 */ /* 0x002fca00000000ff */
[----:B------:R-:W-:-:S07]  /*2840*/  IMAD R12, R3, R156, RZ ;  /* 0x0000009c030c7224 */ /* 0x000fce00078e02ff */
.L_x_63:
[----:B------:R-:W-:Y:S05]  /*2850*/  BSYNC B1 ;  /* 0x0000000000017941 */ /* 0x000fea0003800000 */
.L_x_62:
        /* <DEDUP_REMOVED lines=11> */
.L_x_65:
[----:B------:R-:W-:Y:S05]  /*2910*/  BSYNC B1 ;  /* 0x0000000000017941 */ /* 0x000fea0003800000 */
.L_x_64:
[----:B-1----:R-:W-:Y:S01]  /*2920*/  @!P4 IMAD R3, R38, R155, R12 ;  /* 0x0000009b2603c224 */ /* 0x002fe200078e020c */
[----:B------:R-:W-:Y:S04]  /*2930*/  BSSY B1, `(.L_x_66) ;  /* 0x0000006000017945 */ /* 0x000fe80003800000 */
[----:B------:R1:W-:Y:S01]  /*2940*/  @!P4 STG.E.U8 desc[UR36][R6.64+0x18], R3 ;  /* 0x000018030600c986 */ /* 0x0003e2000c101124 */
[----:B------:R-:W-:Y:S05]  /*2950*/  @P3 BRA `(.L_x_67) ;  /* 0x00000000000c3947 */ /* 0x000fea0003800000 */
[----:B--2---:R-:W1:Y:S02]  /*2960*/  LDG.E.U8 R157, desc[UR36][R10.64+0x19] ;  /* 0x000019240a9d7981 */ /* 0x004e64000c1e1100 */
[----:B-1----:R-:W-:-:S05]  /*2970*/  PRMT R3, R157, 0x8880, RZ ;  /* 0x000088809d037816 */ /* 0x002fca00000000ff */
[----:B------:R-:W-:-:S07]  /*2980*/  IMAD R12, R3, R156, RZ ;  /* 0x0000009c030c7224 */ /* 0x000fce00078e02ff */
.L_x_67:
[----:B------:R-:W-:Y:S05]  /*2990*/  BSYNC B1 ;  /* 0x0000000000017941 */ /* 0x000fea0003800000 */
.L_x_66:
[----:B------:R-:W-:Y:S01]  /*29a0*/  @!P3 IMAD R39, R39, R155, R12 ;  /* 0x0000009b2727b224 */ /* 0x000fe200078e020c */
[----:B------:R-:W-:Y:S04]  /*29b0*/  BSSY B1, `(.L_x_68) ;  /* 0x0000006000017945 */ /* 0x000fe80003800000 */
[----:B------:R0:W-:Y:S01]  /*29c0*/  @!P3 STG.E.U8 desc[UR36][R6.64+0x19], R39 ;  /* 0x000019270600b986 */ /* 0x0001e2000c101124 */
[----:B------:R-:W-:Y:S05]  /*29d0*/  @P5 BRA `(.L_x_69) ;  /* 0x00000000000c5947 */ /* 0x000fea0003800000 */
[----:B--2---:R-:W1:Y:S02]  /*29e0*/  LDG.E.U8 R157, desc[UR36][R8.64+0x20] ;  /* 0x00002024089d7981 */ /* 0x004e64000c1e1100 */
[----:B-1----:R-:W-:-:S05]  /*29f0*/  PRMT R3, R157, 0x8880, RZ ;  /* 0x000088809d037816 */ /* 0x002fca00000000ff */
[----:B------:R-:W-:-:S07]  /*2a00*/  IMAD R12, R3, R156, RZ ;  /* 0x0000009c030c7224 */ /* 0x000fce00078e02ff */
.L_x_69:
[----:B------:R-:W-:Y:S05]  /*2a10*/  BSYNC B1 ;  /* 0x0000000000017941 */ /* 0x000fea0003800000 */
.L_x_68:
[----:B-1----:R-:W-:Y:S01]  /*2a20*/  @!P5 IMAD R3, R40, R155, R12 ;  /* 0x0000009b2803d224 */ /* 0x002fe200078e020c */
[----:B------:R-:W-:Y:S04]  /*2a30*/  BSSY B1, `(.L_x_70) ;  /* 0x0000006000017945 */ /* 0x000fe80003800000 */
[----:B------:R1:W-:Y:S01]  /*2a40*/  @!P5 STG.E.U8 desc[UR36][R4.64+0x20], R3 ;  /* 0x000020030400d986 */ /* 0x0003e2000c101124 */
[----:B------:R-:W-:Y:S05]  /*2a50*/  @P2 BRA `(.L_x_71) ;  /* 0x00000000000c2947 */ /* 0x000fea0003800000 */
[----:B--2---:R-:W1:Y:S02]  /*2a60*/  LDG.E.U8 R157, desc[UR36][R8.64+0x21] ;  /* 0x00002124089d7981 */ /* 0x004e64000c1e1100 */
[----:B-1----:R-:W-:-:S05]  /*2a70*/  PRMT R3, R157, 0x8880, RZ ;  /* 0x000088809d037816 */ /* 0x002fca00000000ff */
[----:B------:R-:W-:-:S07]  /*2a80*/  IMAD R12, R3, R156, RZ ;  /* 0x0000009c030c7224 */ /* 0x000fce00078e02ff */
.L_x_71:
[----:B------:R-:W-:Y:S05]  /*2a90*/  BSYNC B1 ;  /* 0x0000000000017941 */ /* 0x000fea0003800000 */
.L_x_70:
        /* <DEDUP_REMOVED lines=11> */
.L_x_73:
[----:B------:R-:W-:Y:S05]  /*2b50*/  BSYNC B1 ;  /* 0x0000000000017941 */ /* 0x000fea0003800000 */
.L_x_72:
[----:B-1----:R-:W-:Y:S01]  /*2b60*/  @!P4 IMAD R3, R42, R155, R12 ;  /* 0x0000009b2a03c224 */ /* 0x002fe200078e020c */
[----:B------:R-:W-:Y:S04]  /*2b70*/  BSSY B1, `(.L_x_74) ;  /* 0x0000006000017945 */ /* 0x000fe80003800000 */
[----:B------:R1:W-:Y:S01]  /*2b80*/  @!P4 STG.E.U8 desc[UR36][R6.64+0x20], R3 ;  /* 0x000020030600c986 */ /* 0x0003e2000c101124 */
[----:B------:R-:W-:Y:S05]  /*2b90*/  @P3 BRA `(.L_x_75) ;  /* 0x00000000000c3947 */ /* 0x000fea0003800000 */
[----:B--2---:R-:W1:Y:S02]  /*2ba0*/  LDG.E.U8 R157, desc[UR36][R10.64+0x21] ;  /* 0x000021240a9d7981 */ /* 0x004e64000c1e1100 */
[----:B-1----:R-:W-:-:S05]  /*2bb0*/  PRMT R3, R157, 0x8880, RZ ;  /* 0x000088809d037816 */ /* 0x002fca00000000ff */
[----:B------:R-:W-:-:S07]  /*2bc0*/  IMAD R12, R3, R156, RZ ;  /* 0x0000009c030c7224 */ /* 0x000fce00078e02ff */
.L_x_75:
[----:B------:R-:W-:Y:S05]  /*2bd0*/  BSYNC B1 ;  /* 0x0000000000017941 */ /* 0x000fea0003800000 */
.L_x_74:
[----:B------:R-:W-:Y:S01]  /*2be0*/  @!P3 IMAD R43, R43, R155, R12 ;  /* 0x0000009b2b2bb224 */ /* 0x000fe200078e020c */
[----:B------:R-:W-:Y:S04]  /*2bf0*/  BSSY B1, `(.L_x_76) ;  /* 0x0000006000017945 */ /* 0x000fe80003800000 */
[----:B------:R0:W-:Y:S01]  /*2c00*/  @!P3 STG.E.U8 desc[UR36][R6.64+0x21], R43 ;  /* 0x0000212b0600b986 */ /* 0x0001e2000c101124 */
[----:B------:R-:W-:Y:S05]  /*2c10*/  @P5 BRA `(.L_x_77) ;  /* 0x00000000000c5947 */ /* 0x000fea0003800000 */
[----:B--2---:R-:W1:Y:S02]  /*2c20*/  LDG.E.U8 R157, desc[UR36][R8.64+0x28] ;  /* 0x00002824089d7981 */ /* 0x004e64000c1e1100 */
[----:B-1----:R-:W-:-:S05]  /*2c30*/  PRMT R3, R157, 0x8880, RZ ;  /* 0x000088809d037816 */ /* 0x002fca00000000ff */
[----:B------:R-:W-:-:S07]  /*2c40*/  IMAD R12, R3, R156, RZ ;  /* 0x0000009c030c7224 */ /* 0x000fce00078e02ff */
.L_x_77:
[----:B------:R-:W-:Y:S05]  /*2c50*/  BSYNC B1 ;  /* 0x0000000000017941 */ /* 0x000fea0003800000 */
.L_x_76:
[----:B-1----:R-:W-:Y:S01]  /*2c60*/  @!P5 IMAD R3, R44, R155, R12 ;  /* 0x0000009b2c03d224 */ /* 0x002fe200078e020c */
[----:B------:R-:W-:Y:S04]  /*2c70*/  BSSY B1, `(.L_x_78) ;  /* 0x0000006000017945 */ /* 0x000fe80003800000 */
[----:B------:R1:W-:Y:S01]  /*2c80*/  @!P5 STG.E.U8 desc[UR36][R4.64+0x28], R3 ;  /* 0x000028030400d986 */ /* 0x0003e2000c101124 */
[----:B------:R-:W-:Y:S05]  /*2c90*/  @P2 BRA `(.L_x_79) ;  /* 0x00000000000c2947 */ /* 0x000fea0003800000 */
[----:B--2---:R-:W1:Y:S02]  /*2ca0*/  LDG.E.U8 R157, desc[UR36][R8.64+0x29] ;  /* 0x00002924089d7981 */ /* 0x004e64000c1e1100 */
[----:B-1----:R-:W-:-:S05]  /*2cb0*/  PRMT R3, R157, 0x8880, RZ ;  /* 0x000088809d037816 */ /* 0x002fca00000000ff */
[----:B------:R-:W-:-:S07]  /*2cc0*/  IMAD R12, R3, R156, RZ ;  /* 0x0000009c030c7224 */ /* 0x000fce00078e02ff */
.L_x_79:
[----:B------:R-:W-:Y:S05]  /*2cd0*/  BSYNC B1 ;  /* 0x0000000000017941 */ /* 0x000fea0003800000 */
.L_x_78:
        /* <DEDUP_REMOVED lines=11> */
.L_x_81:
[----:B------:R-:W-:Y:S05]  /*2d90*/  BSYNC B1 ;  /* 0x0000000000017941 */ /* 0x000fea0003800000 */
.L_x_80:
[----:B-1----:R-:W-:Y:S01]  /*2da0*/  @!P4 IMAD R3, R46, R155, R12 ;  /* 0x0000009b2e03c224 */ /* 0x002fe200078e020c */
[----:B------:R-:W-:Y:S04]  /*2db0*/  BSSY B1, `(.L_x_82) ;  /* 0x0000006000017945 */ /* 0x000fe80003800000 */
[----:B------:R1:W-:Y:S01]  /*2dc0*/  @!P4 STG.E.U8 desc[UR36][R6.64+0x28], R3 ;  /* 0x000028030600c986 */ /* 0x0003e2000c101124 */
[----:B------:R-:W-:Y:S05]  /*2dd0*/  @P3 BRA `(.L_x_83) ;  /* 0x00000000000c3947 */ /* 0x000fea0003800000 */
[----:B--2---:R-:W1:Y:S02]  /*2de0*/  LDG.E.U8 R157, desc[UR36][R10.64+0x29] ;  /* 0x000029240a9d7981 */ /* 0x004e64000c1e1100 */
[----:B-1----:R-:W-:-:S05]  /*2df0*/  PRMT R3, R157, 0x8880, RZ ;  /* 0x000088809d037816 */ /* 0x002fca00000000ff */
[----:B------:R-:W-:-:S07]  /*2e00*/  IMAD R12, R3, R156, RZ ;  /* 0x0000009c030c7224 */ /* 0x000fce00078e02ff */
.L_x_83:
[----:B------:R-:W-:Y:S05]  /*2e10*/  BSYNC B1 ;  /* 0x0000000000017941 */ /* 0x000fea0003800000 */
.L_x_82:
[----:B------:R-:W-:Y:S01]  /*2e20*/  @!P3 IMAD R47, R47, R155, R12 ;  /* 0x0000009b2f2fb224 */ /* 0x000fe200078e020c */
[----:B------:R-:W-:Y:S04]  /*2e30*/  BSSY B1, `(.L_x_84) ;  /* 0x0000006000017945 */ /* 0x000fe80003800000 */
[----:B------:R0:W-:Y:S01]  /*2e40*/  @!P3 STG.E.U8 desc[UR36][R6.64+0x29], R47 ;  /* 0x0000292f0600b986 */ /* 0x0001e2000c101124 */
[----:B------:R-:W-:Y:S05]  /*2e50*/  @P5 BRA `(.L_x_85) ;  /* 0x00000000000c5947 */ /* 0x000fea0003800000 */
[----:B--2---:R-:W1:Y:S02]  /*2e60*/  LDG.E.U8 R157, desc[UR36][R8.64+0x30] ;  /* 0x00003024089d7981 */ /* 0x004e64000c1e1100 */
[----:B-1----:R-:W-:-:S05]  /*2e70*/  PRMT R3, R157, 0x8880, RZ ;  /* 0x000088809d037816 */ /* 0x002fca00000000ff */
[----:B------:R-:W-:-:S07]  /*2e80*/  IMAD R12, R3, R156, RZ ;  /* 0x0000009c030c7224 */ /* 0x000fce00078e02ff */
.L_x_85:
[----:B------:R-:W-:Y:S05]  /*2e90*/  BSYNC B1 ;  /* 0x0000000000017941 */ /* 0x000fea0003800000 */
.L_x_84:
[----:B-1----:R-:W-:Y:S01]  /*2ea0*/  @!P5 IMAD R3, R48, R155, R12 ;  /* 0x0000009b3003d224 */ /* 0x002fe200078e020c */
[----:B------:R-:W-:Y:S04]  /*2eb0*/  BSSY B1, `(.L_x_86) ;  /* 0x0000006000017945 */ /* 0x000fe80003800000 */
[----:B------:R1:W-:Y:S01]  /*2ec0*/  @!P5 STG.E.U8 desc[UR36][R4.64+0x30], R3 ;  /* 0x000030030400d986 */ /* 0x0003e2000c101124 */
[----:B------:R-:W-:Y:S05]  /*2ed0*/  @P2 BRA `(.L_x_87) ;  /* 0x00000000000c2947 */ /* 0x000fea0003800000 */
[----:B--2---:R-:W1:Y:S02]  /*2ee0*/  LDG.E.U8 R157, desc[UR36][R8.64+0x31] ;  /* 0x00003124089d7981 */ /* 0x004e64000c1e1100 */
[----:B-1----:R-:W-:-:S05]  /*2ef0*/  PRMT R3, R157, 0x8880, RZ ;  /* 0x000088809d037816 */ /* 0x002fca00000000ff */
[----:B------:R-:W-:-:S07]  /*2f00*/  IMAD R12, R3, R156, RZ ;  /* 0x0000009c030c7224 */ /* 0x000fce00078e02ff */
.L_x_87:
[----:B------:R-:W-:Y:S05]  /*2f10*/  BSYNC B1 ;  /* 0x0000000000017941 */ /* 0x000fea0003800000 */
.L_x_86:
        /* <DEDUP_REMOVED lines=11> */
.L_x_89:
[----:B------:R-:W-:Y:S05]  /*2fd0*/  BSYNC B1 ;  /* 0x0000000000017941 */ /* 0x000fea0003800000 */
.L_x_88:
[----:B-1----:R-:W-:Y:S01]  /*2fe0*/  @!P4 IMAD R3, R50, R155, R12 ;  /* 0x0000009b3203c224 */ /* 0x002fe200078e020c */
[----:B------:R-:W-:Y:S04]  /*2ff0*/  BSSY B1, `(.L_x_90) ;  /* 0x0000006000017945 */ /* 0x000fe80003800000 */
[----:B------:R1:W-:Y:S01]  /*3000*/  @!P4 STG.E.U8 desc[UR36][R6.64+0x30], R3 ;  /* 0x000030030600c986 */ /* 0x0003e2000c101124 */
[----:B------:R-:W-:Y:S05]  /*3010*/  @P3 BRA `(.L_x_91) ;  /* 0x00000000000c3947 */ /* 0x000fea0003800000 */
[----:B--2---:R-:W1:Y:S02]  /*3020*/  LDG.E.U8 R157, desc[UR36][R10.64+0x31] ;  /* 0x000031240a9d7981 */ /* 0x004e64000c1e1100 */
[----:B-1----:R-:W-:-:S05]  /*3030*/  PRMT R3, R157, 0x8880, RZ ;  /* 0x000088809d037816 */ /* 0x002fca00000000ff */
[----:B------:R-:W-:-:S07]  /*3040*/  IMAD R12, R3, R156, RZ ;  /* 0x0000009c030c7224 */ /* 0x000fce00078e02ff */
.L_x_91:
[----:B------:R-:W-:Y:S05]  /*3050*/  BSYNC B1 ;  /* 0x0000000000017941 */ /* 0x000fea0003800000 */
.L_x_90:
[----:B------:R-:W-:Y:S01]  /*3060*/  @!P3 IMAD R51, R51, R155, R12 ;  /* 0x0000009b3333b224 */ /* 0x000fe200078e020c */
[----:B------:R-:W-:Y:S04]  /*3070*/  BSSY B1, `(.L_x_92) ;  /* 0x0000006000017945 */ /* 0x000fe80003800000 */
[----:B------:R0:W-:Y:S01]  /*3080*/  @!P3 STG.E.U8 desc[UR36][R6.64+0x31], R51 ;  /* 0x000031330600b986 */ /* 0x0001e2000c101124 */
[----:B------:R-:W-:Y:S05]  /*3090*/  @P5 BRA `(.L_x_93) ;  /* 0x00000000000c5947 */ /* 0x000fea0003800000 */
[----:B--2---:R-:W1:Y:S02]  /*30a0*/  LDG.E.U8 R157, desc[UR36][R8.64+0x38] ;  /* 0x00003824089d7981 */ /* 0x004e64000c1e1100 */
[----:B-1----:R-:W-:-:S05]  /*30b0*/  PRMT R3, R157, 0x8880, RZ ;  /* 0x000088809d037816 */ /* 0x002fca00000000ff */
[----:B------:R-:W-:-:S07]  /*30c0*/  IMAD R12, R3, R156, RZ ;  /* 0x0000009c030c7224 */ /* 0x000fce00078e02ff */
.L_x_93:
[----:B------:R-:W-:Y:S05]  /*30d0*/  BSYNC B1 ;  /* 0x0000000000017941 */ /* 0x000fea0003800000 */
.L_x_92:
[----:B-1----:R-:W-:Y:S01]  /*30e0*/  @!P5 IMAD R3, R52, R155, R12 ;  /* 0x0000009b3403d224 */ /* 0x002fe200078e020c */
[----:B------:R-:W-:Y:S04]  /*30f0*/  BSSY B1, `(.L_x_94) ;  /* 0x0000006000017945 */ /* 0x000fe80003800000 */
[----:B------:R1:W-:Y:S01]  /*3100*/  @!P5 STG.E.U8 desc[UR36][R4.64+0x38], R3 ;  /* 0x000038030400d986 */ /* 0x0003e2000c101124 */
[----:B------:R-:W-:Y:S05]  /*3110*/  @P2 BRA `(.L_x_95) ;  /* 0x00000000000c2947 */ /* 0x000fea0003800000 */
[----:B--2---:R-:W1:Y:S02]  /*3120*/  LDG.E.U8 R157, desc[UR36][R8.64+0x39] ;  /* 0x00003924089d7981 */ /* 0x004e64000c1e1100 */
[----:B-1----:R-:W-:-:S05]  /*3130*/  PRMT R3, R157, 0x8880, RZ ;  /* 0x000088809d037816 */ /* 0x002fca00000000ff */
[----:B------:R-:W-:-:S07]  /*3140*/  IMAD R12, R3, R156, RZ ;  /* 0x0000009c030c7224 */ /* 0x000fce00078e02ff */
.L_x_95:
[----:B------:R-:W-:Y:S05]  /*3150*/  BSYNC B1 ;  /* 0x0000000000017941 */ /* 0x000fea0003800000 */
.L_x_94:
        /* <DEDUP_REMOVED lines=11> */
.L_x_97:
[----:B------:R-:W-:Y:S05]  /*3210*/  BSYNC B1 ;  /* 0x0000000000017941 */ /* 0x000fea0003800000 */
.L_x_96:
[----:B-1----:R-:W-:Y:S01]  /*3220*/  @!P4 IMAD R3, R54, R155, R12 ;  /* 0x0000009b3603c224 */ /* 0x002fe200078e020c */
[----:B------:R-:W-:Y:S04]  /*3230*/  BSSY B1, `(.L_x_98) ;  /* 0x0000006000017945 */ /* 0x000fe80003800000 */
[----:B------:R1:W-:Y:S01]  /*3240*/  @!P4 STG.E.U8 desc[UR36][R6.64+0x38], R3 ;  /* 0x000038030600c986 */ /* 0x0003e2000c101124 */
[----:B------:R-:W-:Y:S05]  /*3250*/  @P3 BRA `(.L_x_99) ;  /* 0x00000000000c3947 */ /* 0x000fea0003800000 */
[----:B--2---:R-:W1:Y:S02]  /*3260*/  LDG.E.U8 R157, desc[UR36][R10.64+0x39] ;  /* 0x000039240a9d7981 */ /* 0x004e64000c1e1100 */
[----:B-1----:R-:W-:-:S05]  /*3270*/  PRMT R3, R157, 0x8880, RZ ;  /* 0x000088809d037816 */ /* 0x002fca00000000ff */
[----:B------:R-:W-:-:S07]  /*3280*/  IMAD R12, R3, R156, RZ ;  /* 0x0000009c030c7224 */ /* 0x000fce00078e02ff */
.L_x_99:
[----:B------:R-:W-:Y:S05]  /*3290*/  BSYNC B1 ;  /* 0x0000000000017941 */ /* 0x000fea0003800000 */
.L_x_98:
[----:B------:R-:W-:Y:S01]  /*32a0*/  @!P3 IMAD R55, R55, R155, R12 ;  /* 0x0000009b3737b224 */ /* 0x000fe200078e020c */
[----:B------:R-:W-:Y:S04]  /*32b0*/  BSSY B1, `(.L_x_100) ;  /* 0x0000006000017945 */ /* 0x000fe80003800000 */
[----:B------:R0:W-:Y:S01]  /*32c0*/  @!P3 STG.E.U8 desc[UR36][R6.64+0x39], R55 ;  /* 0x000039370600b986 */ /* 0x0001e2000c101124 */
[----:B------:R-:W-:Y:S05]  /*32d0*/  @P5 BRA `(.L_x_101) ;  /* 0x00000000000c5947 */ /* 0x000fea0003800000 */
[----:B--2---:R-:W1:Y:S02]  /*32e0*/  LDG.E.U8 R157, desc[UR36][R8.64+0x40] ;  /* 0x00004024089d7981 */ /* 0x004e64000c1e1100 */
[----:B-1----:R-:W-:-:S05]  /*32f0*/  PRMT R3, R157, 0x8880, RZ ;  /* 0x000088809d037816 */ /* 0x002fca00000000ff */
[----:B------:R-:W-:-:S07]  /*3300*/  IMAD R12, R3, R156, RZ ;  /* 0x0000009c030c7224 */ /* 0x000fce00078e02ff */
.L_x_101:
[----:B------:R-:W-:Y:S05]  /*3310*/  BSYNC B1 ;  /* 0x0000000000017941 */ /* 0x000fea0003800000 */
.L_x_100:
[----:B-1----:R-:W-:Y:S01]  /*3320*/  @!P5 IMAD R3, R56, R155, R12 ;  /* 0x0000009b3803d224 */ /* 0x002fe200078e020c */
[----:B------:R-:W-:Y:S04]  /*3330*/  BSSY B1, `(.L_x_102) ;  /* 0x0000006000017945 */ /* 0x000fe80003800000 */
[----:B------:R1:W-:Y:S01]  /*3340*/  @!P5 STG.E.U8 desc[UR36][R4.64+0x40], R3 ;  /* 0x000040030400d986 */ /* 0x0003e2000c101124 */
[----:B------:R-:W-:Y:S05]  /*3350*/  @P2 BRA `(.L_x_103) ;  /* 0x00000000000c2947 */ /* 0x000fea0003800000 */
[----:B--2---:R-:W1:Y:S02]  /*3360*/  LDG.E.U8 R157, desc[UR36][R8.64+0x41] ;  /* 0x00004124089d7981 */ /* 0x004e64000c1e1100 */
[----:B-1----:R-:W-:-:S05]  /*3370*/  PRMT R3, R157, 0x8880, RZ ;  /* 0x000088809d037816 */ /* 0x002fca00000000ff */
[----:B------:R-:W-:-:S07]  /*3380*/  IMAD R12, R3, R156, RZ ;  /* 0x0000009c030c7224 */ /* 0x000fce00078e02ff */
.L_x_103:
[----:B------:R-:W-:Y:S05]  /*3390*/  BSYNC B1 ;  /* 0x0000000000017941 */ /* 0x000fea0003800000 */
.L_x_102:
        /* <DEDUP_REMOVED lines=11> */
.L_x_105:
[----:B------:R-:W-:Y:S05]  /*3450*/  BSYNC B1 ;  /* 0x0000000000017941 */ /* 0x000fea0003800000 */
.L_x_104:
[----:B-1----:R-:W-:Y:S01]  /*3460*/  @!P4 IMAD R3, R58, R155, R12 ;  /* 0x0000009b3a03c224 */ /* 0x002fe200078e020c */
[----:B------:R-:W-:Y:S04]  /*3470*/  BSSY B1, `(.L_x_106) ;  /* 0x0000006000017945 */ /* 0x000fe80003800000 */
[----:B------:R1:W-:Y:S01]  /*3480*/  @!P4 STG.E.U8 desc[UR36][R6.64+0x40], R3 ;  /* 0x000040030600c986 */ /* 0x0003e2000c101124 */
[----:B------:R-:W-:Y:S05]  /*3490*/  @P3 BRA `(.L_x_107) ;  /* 0x00000000000c3947 */ /* 0x000fea0003800000 */
[----:B--2---:R-:W1:Y:S02]  /*34a0*/  LDG.E.U8 R157, desc[UR36][R10.64+0x41] ;  /* 0x000041240a9d7981 */ /* 0x004e64000c1e1100 */
[----:B-1----:R-:W-:-:S05]  /*34b0*/  PRMT R3, R157, 0x8880, RZ ;  /* 0x000088809d037816 */ /* 0x002fca00000000ff */
[----:B------:R-:W-:-:S07]  /*34c0*/  IMAD R12, R3, R156, RZ ;  /* 0x0000009c030c7224 */ /* 0x000fce00078e02ff */
.L_x_107:
[----:B------:R-:W-:Y:S05]  /*34d0*/  BSYNC B1 ;  /* 0x0000000000017941 */ /* 0x000fea0003800000 */
.L_x_106:
[----:B------:R-:W-:Y:S01]  /*34e0*/  @!P3 IMAD R59, R59, R155, R12 ;  /* 0x0000009b3b3bb224 */ /* 0x000fe200078e020c */
[----:B------:R-:W-:Y:S04]  /*34f0*/  BSSY B1, `(.L_x_108) ;  /* 0x0000006000017945 */ /* 0x000fe80003800000 */
[----:B------:R0:W-:Y:S01]  /*3500*/  @!P3 STG.E.U8 desc[UR36][R6.64+0x41], R59 ;  /* 0x0000413b0600b986 */ /* 0x0001e2000c101124 */
[----:B------:R-:W-:Y:S05]  /*3510*/  @P5 BRA `(.L_x_109) ;  /* 0x00000000000c5947 */ /* 0x000fea0003800000 */
[----:B--2---:R-:W1:Y:S02]  /*3520*/  LDG.E.U8 R157, desc[UR36][R8.64+0x48] ;  /* 0x00004824089d7981 */ /* 0x004e64000c1e1100 */
[----:B-1----:R-:W-:-:S05]  /*3530*/  PRMT R3, R157, 0x8880, RZ ;  /* 0x000088809d037816 */ /* 0x002fca00000000ff */
[----:B------:R-:W-:-:S07]  /*3540*/  IMAD R12, R3, R156, RZ ;  /* 0x0000009c030c7224 */ /* 0x000fce00078e02ff */
.L_x_109:
[----:B------:R-:W-:Y:S05]  /*3550*/  BSYNC B1 ;  /* 0x0000000000017941 */ /* 0x000fea0003800000 */
.L_x_108:
[----:B-1----:R-:W-:Y:S01]  /*3560*/  @!P5 IMAD R3, R60, R155, R12 ;  /* 0x0000009b3c03d224 */ /* 0x002fe200078e020c */
[----:B------:R-:W-:Y:S04]  /*3570*/  BSSY B1, `(.L_x_110) ;  /* 0x0000006000017945 */ /* 0x000fe80003800000 */
[----:B------:R1:W-:Y:S01]  /*3580*/  @!P5 STG.E.U8 desc[UR36][R4.64+0x48], R3 ;  /* 0x000048030400d986 */ /* 0x0003e2000c101124 */
[----:B------:R-:W-:Y:S05]  /*3590*/  @P2 BRA `(.L_x_111) ;  /* 0x00000000000c2947 */ /* 0x000fea0003800000 */
[----:B--2---:R-:W1:Y:S02]  /*35a0*/  LDG.E.U8 R157, desc[UR36][R8.64+0x49] ;  /* 0x00004924089d7981 */ /* 0x004e64000c1e1100 */
[----:B-1----:R-:W-:-:S05]  /*35b0*/  PRMT R3, R157, 0x8880, RZ ;  /* 0x000088809d037816 */ /* 0x002fca00000000ff */
[----:B------:R-:W-:-:S07]  /*35c0*/  IMAD R12, R3, R156, RZ ;  /* 0x0000009c030c7224 */ /* 0x000fce00078e02ff */
.L_x_111:
[----:B------:R-:W-:Y:S05]  /*35d0*/  BSYNC B1 ;  /* 0x0000000000017941 */ /* 0x000fea0003800000 */
.L_x_110:
        /* <DEDUP_REMOVED lines=11> */
.L_x_113:
[----:B------:R-:W-:Y:S05]  /*3690*/  BSYNC B1 ;  /* 0x0000000000017941 */ /* 0x000fea0003800000 */
.L_x_112:
[----:B-1----:R-:W-:Y:S01]  /*36a0*/  @!P4 IMAD R3, R62, R155, R12 ;  /* 0x0000009b3e03c224 */ /* 0x002fe200078e020c */
[----:B------:R-:W-:Y:S04]  /*36b0*/  BSSY B1, `(.L_x_114) ;  /* 0x0000006000017945 */ /* 0x000fe80003800000 */
[----:B------:R1:W-:Y:S01]  /*36c0*/  @!P4 STG.E.U8 desc[UR36][R6.64+0x48], R3 ;  /* 0x000048030600c986 */ /* 0x0003e2000c101124 */
[----:B------:R-:W-:Y:S05]  /*36d0*/  @P3 BRA `(.L_x_115) ;  /* 0x00000000000c3947 */ /* 0x000fea0003800000 */
[----:B--2---:R-:W1:Y:S02]  /*36e0*/  LDG.E.U8 R157, desc[UR36][R10.64+0x49] ;  /* 0x000049240a9d7981 */ /* 0x004e64000c1e1100 */
[----:B-1----:R-:W-:-:S05]  /*36f0*/  PRMT R3, R157, 0x8880, RZ ;  /* 0x000088809d037816 */ /* 0x002fca00000000ff */
[----:B------:R-:W-:-:S07]  /*3700*/  IMAD R12, R3, R156, RZ ;  /* 0x0000009c030c7224 */ /* 0x000fce00078e02ff */
.L_x_115:
[----:B------:R-:W-:Y:S05]  /*3710*/  BSYNC B1 ;  /* 0x0000000000017941 */ /* 0x000fea0003800000 */
.L_x_114:
[----:B------:R-:W-:Y:S01]  /*3720*/  @!P3 IMAD R63, R63, R155, R12 ;  /* 0x0000009b3f3fb224 */ /* 0x000fe200078e020c */
[----:B------:R-:W-:Y:S04]  /*3730*/  BSSY B1, `(.L_x_116) ;  /* 0x0000006000017945 */ /* 0x000fe80003800000 */
[----:B------:R0:W-:Y:S01]  /*3740*/  @!P3 STG.E.U8 desc[UR36][R6.64+0x49], R63 ;  /* 0x0000493f0600b986 */ /* 0x0001e2000c101124 */
[----:B------:R-:W-:Y:S05]  /*3750*/  @P5 BRA `(.L_x_117) ;  /* 0x00000000000c5947 */ /* 0x000fea0003800000 */
[----:B--2---:R-:W1:Y:S02]  /*3760*/  LDG.E.U8 R157, desc[UR36][R8.64+0x50] ;  /* 0x00005024089d7981 */ /* 0x004e64000c1e1100 */
[----:B-1----:R-:W-:-:S05]  /*3770*/  PRMT R3, R157, 0x8880, RZ ;  /* 0x000088809d037816 */ /* 0x002fca00000000ff */
[----:B------:R-:W-:-:S07]  /*3780*/  IMAD R12, R3, R156, RZ ;  /* 0x0000009c030c7224 */ /* 0x000fce00078e02ff */
.L_x_117:
[----:B------:R-:W-:Y:S05]  /*3790*/  BSYNC B1 ;  /* 0x0000000000017941 */ /* 0x000fea0003800000 */
.L_x_116:
[----:B-1----:R-:W-:Y:S01]  /*37a0*/  @!P5 IMAD R3, R64, R155, R12 ;  /* 0x0000009b4003d224 */ /* 0x002fe200078e020c */
[----:B------:R-:W-:Y:S04]  /*37b0*/  BSSY B1, `(.L_x_118) ;  /* 0x0000006000017945 */ /* 0x000fe80003800000 */
[----:B------:R1:W-:Y:S01]  /*37c0*/  @!P5 STG.E.U8 desc[UR36][R4.64+0x50], R3 ;  /* 0x000050030400d986 */ /* 0x0003e2000c101124 */
[----:B------:R-:W-:Y:S05]  /*37d0*/  @P2 BRA `(.L_x_119) ;  /* 0x00000000000c2947 */ /* 0x000fea0003800000 */
[----:B--2---:R-:W1:Y:S02]  /*37e0*/  LDG.E.U8 R157, desc[UR36][R8.64+0x51] ;  /* 0x00005124089d7981 */ /* 0x004e64000c1e1100 */
[----:B-1----:R-:W-:-:S05]  /*37f0*/  PRMT R3, R157, 0x8880, RZ ;  /* 0x000088809d037816 */ /* 0x002fca00000000ff */
[----:B------:R-:W-:-:S07]  /*3800*/  IMAD R12, R3, R156, RZ ;  /* 0x0000009c030c7224 */ /* 0x000fce00078e02ff */
.L_x_119:
[----:B------:R-:W-:Y:S05]  /*3810*/  BSYNC B1 ;  /* 0x0000000000017941 */ /* 0x000fea0003800000 */
.L_x_118:
        /* <DEDUP_REMOVED lines=11> */
.L_x_121:
[----:B------:R-:W-:Y:S05]  /*38d0*/  BSYNC B1 ;  /* 0x0000000000017941 */ /* 0x000fea0003800000 */
.L_x_120:
[----:B-1----:R-:W-:Y:S01]  /*38e0*/  @!P4 IMAD R3, R66, R155, R12 ;  /* 0x0000009b4203c224 */ /* 0x002fe200078e020c */
[----:B------:R-:W-:Y:S04]  /*38f0*/  BSSY B1, `(.L_x_122) ;  /* 0x0000006000017945 */ /* 0x000fe80003800000 */
[----:B------:R1:W-:Y:S01]  /*3900*/  @!P4 STG.E.U8 desc[UR36][R6.64+0x50], R3 ;  /* 0x000050030600c986 */ /* 0x0003e2000c101124 */
[----:B------:R-:W-:Y:S05]  /*3910*/  @P3 BRA `(.L_x_123) ;  /* 0x00000000000c3947 */ /* 0x000fea0003800000 */
[----:B--2---:R-:W1:Y:S02]  /*3920*/  LDG.E.U8 R157, desc[UR36][R10.64+0x51] ;  /* 0x000051240a9d7981 */ /* 0x004e64000c1e1100 */
[----:B-1----:R-:W-:-:S05]  /*3930*/  PRMT R3, R157, 0x8880, RZ ;  /* 0x000088809d037816 */ /* 0x002fca00000000ff */
[----:B------:R-:W-:-:S07]  /*3940*/  IMAD R12, R3, R156, RZ ;  /* 0x0000009c030c7224 */ /* 0x000fce00078e02ff */
.L_x_123:
[----:B------:R-:W-:Y:S05]  /*3950*/  BSYNC B1 ;  /* 0x0000000000017941 */ /* 0x000fea0003800000 */
.L_x_122:
[----:B------:R-:W-:Y:S01]  /*3960*/  @!P3 IMAD R67, R67, R155, R12 ;  /* 0x0000009b4343b224 */ /* 0x000fe200078e020c */
[----:B------:R-:W-:Y:S04]  /*3970*/  BSSY B1, `(.L_x_124) ;  /* 0x0000006000017945 */ /* 0x000fe80003800000 */
[----:B------:R0:W-:Y:S01]  /*3980*/  @!P3 STG.E.U8 desc[UR36][R6.64+0x51], R67 ;  /* 0x000051430600b986 */ /* 0x0001e2000c101124 */
[----:B------:R-:W-:Y:S05]  /*3990*/  @P5 BRA `(.L_x_125) ;  /* 0x00000000000c5947 */ /* 0x000fea0003800000 */
[----:B--2---:R-:W1:Y:S02]  /*39a0*/  LDG.E.U8 R157, desc[UR36][R8.64+0x58] ;  /* 0x00005824089d7981 */ /* 0x004e64000c1e1100 */
[----:B-1----:R-:W-:-:S05]  /*39b0*/  PRMT R3, R157, 0x8880, RZ ;  /* 0x000088809d037816 */ /* 0x002fca00000000ff */
[----:B------:R-:W-:-:S07]  /*39c0*/  IMAD R12, R3, R156, RZ ;  /* 0x0000009c030c7224 */ /* 0x000fce00078e02ff */
.L_x_125:
[----:B------:R-:W-:Y:S05]  /*39d0*/  BSYNC B1 ;  /* 0x0000000000017941 */ /* 0x000fea0003800000 */
.L_x_124:
[----:B-1----:R-:W-:Y:S01]  /*39e0*/  @!P5 IMAD R3, R68, R155, R12 ;  /* 0x0000009b4403d224 */ /* 0x002fe200078e020c */
[----:B------:R-:W-:Y:S04]  /*39f0*/  BSSY B1, `(.L_x_126) ;  /* 0x0000006000017945 */ /* 0x000fe80003800000 */
[----:B------:R1:W-:Y:S01]  /*3a00*/  @!P5 STG.E.U8 desc[UR36][R4.64+0x58], R3 ;  /* 0x000058030400d986 */ /* 0x0003e2000c101124 */
[----:B------:R-:W-:Y:S05]  /*3a10*/  @P2 BRA `(.L_x_127) ;  /* 0x00000000000c2947 */ /* 0x000fea0003800000 */
[----:B--2---:R-:W1:Y:S02]  /*3a20*/  LDG.E.U8 R157, desc[UR36][R8.64+0x59] ;  /* 0x00005924089d7981 */ /* 0x004e64000c1e1100 */
[----:B-1----:R-:W-:-:S05]  /*3a30*/  PRMT R3, R157, 0x8880, RZ ;  /* 0x000088809d037816 */ /* 0x002fca00000000ff */
[----:B------:R-:W-:-:S07]  /*3a40*/  IMAD R12, R3, R156, RZ ;  /* 0x0000009c030c7224 */ /* 0x000fce00078e02ff */
.L_x_127:
[----:B------:R-:W-:Y:S05]  /*3a50*/  BSYNC B1 ;  /* 0x0000000000017941 */ /* 0x000fea0003800000 */
.L_x_126:
        /* <DEDUP_REMOVED lines=11> */
.L_x_129:
[----:B------:R-:W-:Y:S05]  /*3b10*/  BSYNC B1 ;  /* 0x0000000000017941 */ /* 0x000fea0003800000 */
.L_x_128:
[----:B-1----:R-:W-:Y:S01]  /*3b20*/  @!P4 IMAD R3, R70, R155, R12 ;  /* 0x0000009b4603c224 */ /* 0x002fe200078e020c */
[----:B------:R-:W-:Y:S04]  /*3b30*/  BSSY B1, `(.L_x_130) ;  /* 0x0000006000017945 */ /* 0x000fe80003800000 */
[----:B------:R1:W-:Y:S01]  /*3b40*/  @!P4 STG.E.U8 desc[UR36][R6.64+0x58], R3 ;  /* 0x000058030600c986 */ /* 0x0003e2000c101124 */
[----:B------:R-:W-:Y:S05]  /*3b50*/  @P3 BRA `(.L_x_131) ;  /* 0x00000000000c3947 */ /* 0x000fea0003800000 */
[----:B--2---:R-:W1:Y:S02]  /*3b60*/  LDG.E.U8 R157, desc[UR36][R10.64+0x59] ;  /* 0x000059240a9d7981 */ /* 0x004e64000c1e1100 */
[----:B-1----:R-:W-:-:S05]  /*3b70*/  PRMT R3, R157, 0x8880, RZ ;  /* 0x000088809d037816 */ /* 0x002fca00000000ff */
[----:B------:R-:W-:-:S07]  /*3b80*/  IMAD R12, R3, R156, RZ ;  /* 0x0000009c030c7224 */ /* 0x000fce00078e02ff */
.L_x_131:
[----:B------:R-:W-:Y:S05]  /*3b90*/  BSYNC B1 ;  /* 0x0000000000017941 */ /* 0x000fea0003800000 */
.L_x_130:
[----:B------:R-:W-:Y:S01]  /*3ba0*/  @!P3 IMAD R71, R71, R155, R12 ;  /* 0x0000009b4747b224 */ /* 0x000fe200078e020c */
[----:B------:R-:W-:Y:S04]  /*3bb0*/  BSSY B1, `(.L_x_132) ;  /* 0x0000006000017945 */ /* 0x000fe80003800000 */
[----:B------:R0:W-:Y:S01]  /*3bc0*/  @!P3 STG.E.U8 desc[UR36][R6.64+0x59], R71 ;  /* 0x000059470600b986 */ /* 0x0001e2000c101124 */
[----:B------:R-:W-:Y:S05]  /*3bd0*/  @P5 BRA `(.L_x_133) ;  /* 0x00000000000c5947 */ /* 0x000fea0003800000 */
[----:B--2---:R-:W1:Y:S02]  /*3be0*/  LDG.E.U8 R157, desc[UR36][R8.64+0x60] ;  /* 0x00006024089d7981 */ /* 0x004e64000c1e1100 */
[----:B-1----:R-:W-:-:S05]  /*3bf0*/  PRMT R3, R157, 0x8880, RZ ;  /* 0x000088809d037816 */ /* 0x002fca00000000ff */
[----:B------:R-:W-:-:S07]  /*3c00*/  IMAD R12, R3, R156, RZ ;  /* 0x0000009c030c7224 */ /* 0x000fce00078e02ff */
.L_x_133:
[----:B------:R-:W-:Y:S05]  /*3c10*/  BSYNC B1 ;  /* 0x0000000000017941 */ /* 0x000fea0003800000 */
.L_x_132:
[----:B-1----:R-:W-:Y:S01]  /*3c20*/  @!P5 IMAD R3, R72, R155, R12 ;  /* 0x0000009b4803d224 */ /* 0x002fe200078e020c */
[----:B------:R-:W-:Y:S04]  /*3c30*/  BSSY B1, `(.L_x_134) ;  /* 0x0000006000017945 */ /* 0x000fe80003800000 */
[----:B------:R1:W-:Y:S01]  /*3c40*/  @!P5 STG.E.U8 desc[UR36][R4.64+0x60], R3 ;  /* 0x000060030400d986 */ /* 0x0003e2000c101124 */
[----:B------:R-:W-:Y:S05]  /*3c50*/  @P2 BRA `(.L_x_135) ;  /* 0x00000000000c2947 */ /* 0x000fea0003800000 */
[----:B--2---:R-:W1:Y:S02]  /*3c60*/  LDG.E.U8 R157, desc[UR36][R8.64+0x61] ;  /* 0x00006124089d7981 */ /* 0x004e64000c1e1100 */
[----:B-1----:R-:W-:-:S05]  /*3c70*/  PRMT R3, R157, 0x8880, RZ ;  /* 0x000088809d037816 */ /* 0x002fca00000000ff */
[----:B------:R-:W-:-:S07]  /*3c80*/  IMAD R12, R3, R156, RZ ;  /* 0x0000009c030c7224 */ /* 0x000fce00078e02ff */
.L_x_135:
[----:B------:R-:W-:Y:S05]  /*3c90*/  BSYNC B1 ;  /* 0x0000000000017941 */ /* 0x000fea0003800000 */
.L_x_134:
        /* <DEDUP_REMOVED lines=11> */
.L_x_137:
[----:B------:R-:W-:Y:S05]  /*3d50*/  BSYNC B1 ;  /* 0x0000000000017941 */ /* 0x000fea0003800000 */
.L_x_136:
[----:B-1----:R-:W-:Y:S01]  /*3d60*/  @!P4 IMAD R3, R74, R155, R12 ;  /* 0x0000009b4a03c224 */ /* 0x002fe200078e020c */
[----:B------:R-:W-:Y:S04]  /*3d70*/  BSSY B1, `(.L_x_138) ;  /* 0x0000006000017945 */ /* 0x000fe80003800000 */
[----:B------:R1:W-:Y:S01]  /*3d80*/  @!P4 STG.E.U8 desc[UR36][R6.64+0x60], R3 ;  /* 0x000060030600c986 */ /* 0x0003e2000c101124 */
[----:B------:R-:W-:Y:S05]  /*3d90*/  @P3 BRA `(.L_x_139) ;  /* 0x00000000000c3947 */ /* 0x000fea0003800000 */
[----:B--2---:R-:W1:Y:S02]  /*3da0*/  LDG.E.U8 R157, desc[UR36][R10.64+0x61] ;  /* 0x000061240a9d7981 */ /* 0x004e64000c1e1100 */
[----:B-1----:R-:W-:-:S05]  /*3db0*/  PRMT R3, R157, 0x8880, RZ ;  /* 0x000088809d037816 */ /* 0x002fca00000000ff */
[----:B------:R-:W-:-:S07]  /*3dc0*/  IMAD R12, R3, R156, RZ ;  /* 0x0000009c030c7224 */ /* 0x000fce00078e02ff */
.L_x_139:
[----:B------:R-:W-:Y:S05]  /*3dd0*/  BSYNC B1 ;  /* 0x0000000000017941 */ /* 0x000fea0003800000 */
.L_x_138:
[----:B------:R-:W-:Y:S01]  /*3de0*/  @!P3 IMAD R75, R75, R155, R12 ;  /* 0x0000009b4b4bb224 */ /* 0x000fe200078e020c */
[----:B------:R-:W-:Y:S04]  /*3df0*/  BSSY B1, `(.L_x_140) ;  /* 0x0000006000017945 */ /* 0x000fe80003800000 */
[----:B------:R0:W-:Y:S01]  /*3e00*/  @!P3 STG.E.U8 desc[UR36][R6.64+0x61], R75 ;  /* 0x0000614b0600b986 */ /* 0x0001e2000c101124 */
[----:B------:R-:W-:Y:S05]  /*3e10*/  @P5 BRA `(.L_x_141) ;  /* 0x00000000000c5947 */ /* 0x000fea0003800000 */
[----:B--2---:R-:W1:Y:S02]  /*3e20*/  LDG.E.U8 R157, desc[UR36][R8.64+0x68] ;  /* 0x00006824089d7981 */ /* 0x004e64000c1e1100 */
[----:B-1----:R-:W-:-:S05]  /*3e30*/  PRMT R3, R157, 0x8880, RZ ;  /* 0x000088809d037816 */ /* 0x002fca00000000ff */
[----:B------:R-:W-:-:S07]  /*3e40*/  IMAD R12, R3, R156, RZ ;  /* 0x0000009c030c7224 */ /* 0x000fce00078e02ff */
.L_x_141:
[----:B------:R-:W-:Y:S05]  /*3e50*/  BSYNC B1 ;  /* 0x0000000000017941 */ /* 0x000fea0003800000 */
.L_x_140:
[----:B-1----:R-:W-:Y:S01]  /*3e60*/  @!P5 IMAD R3, R76, R155, R12 ;  /* 0x0000009b4c03d224 */ /* 0x002fe200078e020c */
[----:B------:R-:W-:Y:S04]  /*3e70*/  BSSY B1, `(.L_x_142) ;  /* 0x0000006000017945 */ /* 0x000fe80003800000 */
[----:B------:R1:W-:Y:S01]  /*3e80*/  @!P5 STG.E.U8 desc[UR36][R4.64+0x68], R3 ;  /* 0x000068030400d986 */ /* 0x0003e2000c101124 */
[----:B------:R-:W-:Y:S05]  /*3e90*/  @P2 BRA `(.L_x_143) ;  /* 0x00000000000c2947 */ /* 0x000fea0003800000 */
[----:B--2---:R-:W1:Y:S02]  /*3ea0*/  LDG.E.U8 R157, desc[UR36][R8.64+0x69] ;  /* 0x00006924089d7981 */ /* 0x004e64000c1e1100 */
[----:B-1----:R-:W-:-:S05]  /*3eb0*/  PRMT R3, R157, 0x8880, RZ ;  /* 0x000088809d037816 */ /* 0x002fca00000000ff */
[----:B------:R-:W-:-:S07]  /*3ec0*/  IMAD R12, R3, R156, RZ ;  /* 0x0000009c030c7224 */ /* 0x000fce00078e02ff */
.L_x_143:
[----:B------:R-:W-:Y:S05]  /*3ed0*/  BSYNC B1 ;  /* 0x0000000000017941 */ /* 0x000fea0003800000 */
.L_x_142:
        /* <DEDUP_REMOVED lines=11> */
.L_x_145:
[----:B------:R-:W-:Y:S05]  /*3f90*/  BSYNC B1 ;  /* 0x0000000000017941 */ /* 0x000fea0003800000 */
.L_x_144:
[----:B-1----:R-:W-:Y:S01]  /*3fa0*/  @!P4 IMAD R3, R78, R155, R12 ;  /* 0x0000009b4e03c224 */ /* 0x002fe200078e020c */
[----:B------:R-:W-:Y:S04]  /*3fb0*/  BSSY B1, `(.L_x_146) ;  /* 0x0000006000017945 */ /* 0x000fe80003800000 */
[----:B------:R1:W-:Y:S01]  /*3fc0*/  @!P4 STG.E.U8 desc[UR36][R6.64+0x68], R3 ;  /* 0x000068030600c986 */ /* 0x0003e2000c101124 */
[----:B------:R-:W-:Y:S05]  /*3fd0*/  @P3 BRA `(.L_x_147) ;  /* 0x00000000000c3947 */ /* 0x000fea0003800000 */
[----:B--2---:R-:W1:Y:S02]  /*3fe0*/  LDG.E.U8 R157, desc[UR36][R10.64+0x69] ;  /* 0x000069240a9d7981 */ /* 0x004e64000c1e1100 */
[----:B-1----:R-:W-:-:S05]  /*3ff0*/  PRMT R3, R157, 0x8880, RZ ;  /* 0x000088809d037816 */ /* 0x002fca00000000ff */
[----:B------:R-:W-:-:S07]  /*4000*/  IMAD R12, R3, R156, RZ ;  /* 0x0000009c030c7224 */ /* 0x000fce00078e02ff */
.L_x_147:
[----:B------:R-:W-:Y:S05]  /*4010*/  BSYNC B1 ;  /* 0x0000000000017941 */ /* 0x000fea0003800000 */
.L_x_146:
[----:B------:R-:W-:Y:S01]  /*4020*/  @!P3 IMAD R79, R79, R155, R12 ;  /* 0x0000009b4f4fb224 */ /* 0x000fe200078e020c */
[----:B------:R-:W-:Y:S04]  /*4030*/  BSSY B1, `(.L_x_148) ;  /* 0x0000006000017945 */ /* 0x000fe80003800000 */
[----:B------:R0:W-:Y:S01]  /*4040*/  @!P3 STG.E.U8 desc[UR36][R6.64+0x69], R79 ;  /* 0x0000694f0600b986 */ /* 0x0001e2000c101124 */
[----:B------:R-:W-:Y:S05]  /*4050*/  @P5 BRA `(.L_x_149) ;  /* 0x00000000000c5947 */ /* 0x000fea0003800000 */
[----:B--2---:R-:W1:Y:S02]  /*4060*/  LDG.E.U8 R157, desc[UR36][R8.64+0x70] ;  /* 0x00007024089d7981 */ /* 0x004e64000c1e1100 */
[----:B-1----:R-:W-:-:S05]  /*4070*/  PRMT R3, R157, 0x8880, RZ ;  /* 0x000088809d037816 */ /* 0x002fca00000000ff */
[----:B------:R-:W-:-:S07]  /*4080*/  IMAD R12, R3, R156, RZ ;  /* 0x0000009c030c7224 */ /* 0x000fce00078e02ff */
.L_x_149:
[----:B------:R-:W-:Y:S05]  /*4090*/  BSYNC B1 ;  /* 0x0000000000017941 */ /* 0x000fea0003800000 */
.L_x_148:
[----:B-1----:R-:W-:Y:S01]  /*40a0*/  @!P5 IMAD R3, R80, R155, R12 ;  /* 0x0000009b5003d224 */ /* 0x002fe200078e020c */
[----:B------:R-:W-:Y:S04]  /*40b0*/  BSSY B1, `(.L_x_150) ;  /* 0x0000006000017945 */ /* 0x000fe80003800000 */
[----:B------:R1:W-:Y:S01]  /*40c0*/  @!P5 STG.E.U8 desc[UR36][R4.64+0x70], R3 ;  /* 0x000070030400d986 */ /* 0x0003e2000c101124 */
[----:B------:R-:W-:Y:S05]  /*40d0*/  @P2 BRA `(.L_x_151) ;  /* 0x00000000000c2947 */ /* 0x000fea0003800000 */
[----:B--2---:R-:W1:Y:S02]  /*40e0*/  LDG.E.U8 R157, desc[UR36][R8.64+0x71] ;  /* 0x00007124089d7981 */ /* 0x004e64000c1e1100 */
[----:B-1----:R-:W-:-:S05]  /*40f0*/  PRMT R3, R157, 0x8880, RZ ;  /* 0x000088809d037816 */ /* 0x002fca00000000ff */
[----:B------:R-:W-:-:S07]  /*4100*/  IMAD R12, R3, R156, RZ ;  /* 0x0000009c030c7224 */ /* 0x000fce00078e02ff */
.L_x_151:
[----:B------:R-:W-:Y:S05]  /*4110*/  BSYNC B1 ;  /* 0x0000000000017941 */ /* 0x000fea0003800000 */
.L_x_150:
        /* <DEDUP_REMOVED lines=11> */
.L_x_153:
[----:B------:R-:W-:Y:S05]  /*41d0*/  BSYNC B1 ;  /* 0x0000000000017941 */ /* 0x000fea0003800000 */
.L_x_152:
[----:B-1----:R-:W-:Y:S01]  /*41e0*/  @!P4 IMAD R3, R82, R155, R12 ;  /* 0x0000009b5203c224 */ /* 0x002fe200078e020c */
[----:B------:R-:W-:Y:S04]  /*41f0*/  BSSY B1, `(.L_x_154) ;  /* 0x0000006000017945 */ /* 0x000fe80003800000 */
[----:B------:R1:W-:Y:S01]  /*4200*/  @!P4 STG.E.U8 desc[UR36][R6.64+0x70], R3 ;  /* 0x000070030600c986 */ /* 0x0003e2000c101124 */
[----:B------:R-:W-:Y:S05]  /*4210*/  @P3 BRA `(.L_x_155) ;  /* 0x00000000000c3947 */ /* 0x000fea0003800000 */
[----:B--2---:R-:W1:Y:S02]  /*4220*/  LDG.E.U8 R157, desc[UR36][R10.64+0x71] ;  /* 0x000071240a9d7981 */ /* 0x004e64000c1e1100 */
[----:B-1----:R-:W-:-:S05]  /*4230*/  PRMT R3, R157, 0x8880, RZ ;  /* 0x000088809d037816 */ /* 0x002fca00000000ff */
[----:B------:R-:W-:-:S07]  /*4240*/  IMAD R12, R3, R156, RZ ;  /* 0x0000009c030c7224 */ /* 0x000fce00078e02ff */
.L_x_155:
[----:B------:R-:W-:Y:S05]  /*4250*/  BSYNC B1 ;  /* 0x0000000000017941 */ /* 0x000fea0003800000 */
.L_x_154:
[----:B------:R-:W-:Y:S01]  /*4260*/  @!P3 IMAD R83, R83, R155, R12 ;  /* 0x0000009b5353b224 */ /* 0x000fe200078e020c */
[----:B------:R-:W-:Y:S04]  /*4270*/  BSSY B1, `(.L_x_156) ;  /* 0x0000006000017945 */ /* 0x000fe80003800000 */
[----:B------:R0:W-:Y:S01]  /*4280*/  @!P3 STG.E.U8 desc[UR36][R6.64+0x71], R83 ;  /* 0x000071530600b986 */ /* 0x0001e2000c101124 */
[----:B------:R-:W-:Y:S05]  /*4290*/  @P5 BRA `(.L_x_157) ;  /* 0x00000000000c5947 */ /* 0x000fea0003800000 */
[----:B--2---:R-:W1:Y:S02]  /*42a0*/  LDG.E.U8 R157, desc[UR36][R8.64+0x78] ;  /* 0x00007824089d7981 */ /* 0x004e64000c1e1100 */
[----:B-1----:R-:W-:-:S05]  /*42b0*/  PRMT R3, R157, 0x8880, RZ ;  /* 0x000088809d037816 */ /* 0x002fca00000000ff */
[----:B------:R-:W-:-:S07]  /*42c0*/  IMAD R12, R3, R156, RZ ;  /* 0x0000009c030c7224 */ /* 0x000fce00078e02ff */
.L_x_157:
[----:B------:R-:W-:Y:S05]  /*42d0*/  BSYNC B1 ;  /* 0x0000000000017941 */ /* 0x000fea0003800000 */
.L_x_156:
[----:B-1----:R-:W-:Y:S01]  /*42e0*/  @!P5 IMAD R3, R84, R155, R12 ;  /* 0x0000009b5403d224 */ /* 0x002fe200078e020c */
[----:B------:R-:W-:Y:S04]  /*42f0*/  BSSY B1, `(.L_x_158) ;  /* 0x0000006000017945 */ /* 0x000fe80003800000 */
[----:B------:R1:W-:Y:S01]  /*4300*/  @!P5 STG.E.U8 desc[UR36][R4.64+0x78], R3 ;  /* 0x000078030400d986 */ /* 0x0003e2000c101124 */
[----:B------:R-:W-:Y:S05]  /*4310*/  @P2 BRA `(.L_x_159) ;  /* 0x00000000000c2947 */ /* 0x000fea0003800000 */
[----:B--2---:R-:W1:Y:S02]  /*4320*/  LDG.E.U8 R157, desc[UR36][R8.64+0x79] ;  /* 0x00007924089d7981 */ /* 0x004e64000c1e1100 */
[----:B-1----:R-:W-:-:S05]  /*4330*/  PRMT R3, R157, 0x8880, RZ ;  /* 0x000088809d037816 */ /* 0x002fca00000000ff */
[----:B------:R-:W-:-:S07]  /*4340*/  IMAD R12, R3, R156, RZ ;  /* 0x0000009c030c7224 */ /* 0x000fce00078e02ff */
.L_x_159:
[----:B------:R-:W-:Y:S05]  /*4350*/  BSYNC B1 ;  /* 0x0000000000017941 */ /* 0x000fea0003800000 */
.L_x_158:
        /* <DEDUP_REMOVED lines=11> */
.L_x_161:
[----:B------:R-:W-:Y:S05]  /*4410*/  BSYNC B1 ;  /* 0x0000000000017941 */ /* 0x000fea0003800000 */
.L_x_160:
[----:B-1----:R-:W-:Y:S01]  /*4420*/  @!P4 IMAD R3, R86, R155, R12 ;  /* 0x0000009b5603c224 */ /* 0x002fe200078e020c */
[----:B------:R-:W-:Y:S04]  /*4430*/  BSSY B1, `(.L_x_162) ;  /* 0x0000006000017945 */ /* 0x000fe80003800000 */
[----:B------:R1:W-:Y:S01]  /*4440*/  @!P4 STG.E.U8 desc[UR36][R6.64+0x78], R3 ;  /* 0x000078030600c986 */ /* 0x0003e2000c101124 */
[----:B------:R-:W-:Y:S05]  /*4450*/  @P3 BRA `(.L_x_163) ;  /* 0x00000000000c3947 */ /* 0x000fea0003800000 */
[----:B--2---:R-:W1:Y:S02]  /*4460*/  LDG.E.U8 R157, desc[UR36][R10.64+0x79] ;  /* 0x000079240a9d7981 */ /* 0x004e64000c1e1100 */
[----:B-1----:R-:W-:-:S05]  /*4470*/  PRMT R3, R157, 0x8880, RZ ;  /* 0x000088809d037816 */ /* 0x002fca00000000ff */
[----:B------:R-:W-:-:S07]  /*4480*/  IMAD R12, R3, R156, RZ ;  /* 0x0000009c030c7224 */ /* 0x000fce00078e02ff */
.L_x_163:
[----:B------:R-:W-:Y:S05]  /*4490*/  BSYNC B1 ;  /* 0x0000000000017941 */ /* 0x000fea0003800000 */
.L_x_162:
[----:B------:R-:W-:Y:S01]  /*44a0*/  @!P3 IMAD R87, R87, R155, R12 ;  /* 0x0000009b5757b224 */ /* 0x000fe200078e020c */
[----:B------:R-:W-:Y:S04]  /*44b0*/  BSSY B1, `(.L_x_164) ;  /* 0x0000006000017945 */ /* 0x000fe80003800000 */
[----:B------:R0:W-:Y:S01]  /*44c0*/  @!P3 STG.E.U8 desc[UR36][R6.64+0x79], R87 ;  /* 0x000079570600b986 */ /* 0x0001e2000c101124 */
[----:B------:R-:W-:Y:S05]  /*44d0*/  @P5 BRA `(.L_x_165) ;  /* 0x00000000000c5947 */ /* 0x000fea0003800000 */
[----:B--2---:R-:W1:Y:S02]  /*44e0*/  LDG.E.U8 R157, desc[UR36][R8.64+0x80] ;  /* 0x00008024089d7981 */ /* 0x004e64000c1e1100 */
[----:B-1----:R-:W-:-:S05]  /*44f0*/  PRMT R3, R157, 0x8880, RZ ;  /* 0x000088809d037816 */ /* 0x002fca00000000ff */
[----:B------:R-:W-:-:S07]  /*4500*/  IMAD R12, R3, R156, RZ ;  /* 0x0000009c030c7224 */ /* 0x000fce00078e02ff */
.L_x_165:
[----:B------:R-:W-:Y:S05]  /*4510*/  BSYNC B1 ;  /* 0x0000000000017941 */ /* 0x000fea0003800000 */
.L_x_164:
[----:B-1----:R-:W-:Y:S01]  /*4520*/  @!P5 IMAD R3, R88, R155, R12 ;  /* 0x0000009b5803d224 */ /* 0x002fe200078e020c */
[----:B------:R-:W-:Y:S04]  /*4530*/  BSSY B1, `(.L_x_166) ;  /* 0x0000006000017945 */ /* 0x000fe80003800000 */
[----:B------:R1:W-:Y:S01]  /*4540*/  @!P5 STG.E.U8 desc[UR36][R4.64+0x80], R3 ;  /* 0x000080030400d986 */ /* 0x0003e2000c101124 */
[----:B------:R-:W-:Y:S05]  /*4550*/  @P2 BRA `(.L_x_167) ;  /* 0x00000000000c2947 */ /* 0x000fea0003800000 */
[----:B--2---:R-:W1:Y:S02]  /*4560*/  LDG.E.U8 R157, desc[UR36][R8.64+0x81] ;  /* 0x00008124089d7981 */ /* 0x004e64000c1e1100 */
[----:B-1----:R-:W-:-:S05]  /*4570*/  PRMT R3, R157, 0x8880, RZ ;  /* 0x000088809d037816 */ /* 0x002fca00000000ff */
[----:B------:R-:W-:-:S07]  /*4580*/  IMAD R12, R3, R156, RZ ;  /* 0x0000009c030c7224 */ /* 0x000fce00078e02ff */
.L_x_167:
[----:B------:R-:W-:Y:S05]  /*4590*/  BSYNC B1 ;  /* 0x0000000000017941 */ /* 0x000fea0003800000 */
.L_x_166:
        /* <DEDUP_REMOVED lines=11> */
.L_x_169:
[----:B------:R-:W-:Y:S05]  /*4650*/  BSYNC B1 ;  /* 0x0000000000017941 */ /* 0x000fea0003800000 */
.L_x_168:
[----:B-1----:R-:W-:Y:S01]  /*4660*/  @!P4 IMAD R3, R90, R155, R12 ;  /* 0x0000009b5a03c224 */ /* 0x002fe200078e020c */
[----:B------:R-:W-:Y:S04]  /*4670*/  BSSY B1, `(.L_x_170) ;  /* 0x0000006000017945 */ /* 0x000fe80003800000 */
[----:B------:R1:W-:Y:S01]  /*4680*/  @!P4 STG.E.U8 desc[UR36][R6.64+0x80], R3 ;  /* 0x000080030600c986 */ /* 0x0003e2000c101124 */
[----:B------:R-:W-:Y:S05]  /*4690*/  @P3 BRA `(.L_x_171) ;  /* 0x00000000000c3947 */ /* 0x000fea0003800000 */
[----:B--2---:R-:W1:Y:S02]  /*46a0*/  LDG.E.U8 R157, desc[UR36][R10.64+0x81] ;  /* 0x000081240a9d7981 */ /* 0x004e64000c1e1100 */
[----:B-1----:R-:W-:-:S05]  /*46b0*/  PRMT R3, R157, 0x8880, RZ ;  /* 0x000088809d037816 */ /* 0x002fca00000000ff */
[----:B------:R-:W-:-:S07]  /*46c0*/  IMAD R12, R3, R156, RZ ;  /* 0x0000009c030c7224 */ /* 0x000fce00078e02ff */
.L_x_171:
[----:B------:R-:W-:Y:S05]  /*46d0*/  BSYNC B1 ;  /* 0x0000000000017941 */ /* 0x000fea0003800000 */
.L_x_170:
[----:B------:R-:W-:Y:S01]  /*46e0*/  @!P3 IMAD R91, R91, R155, R12 ;  /* 0x0000009b5b5bb224 */ /* 0x000fe200078e020c */
[----:B------:R-:W-:Y:S04]  /*46f0*/  BSSY B1, `(.L_x_172) ;  /* 0x0000006000017945 */ /* 0x000fe80003800000 */
[----:B------:R0:W-:Y:S01]  /*4700*/  @!P3 STG.E.U8 desc[UR36][R6.64+0x81], R91 ;  /* 0x0000815b0600b986 */ /* 0x0001e2000c101124 */
[----:B------:R-:W-:Y:S05]  /*4710*/  @P5 BRA `(.L_x_173) ;  /* 0x00000000000c5947 */ /* 0x000fea0003800000 */
[----:B--2---:R-:W1:Y:S02]  /*4720*/  LDG.E.U8 R157, desc[UR36][R8.64+0x88] ;  /* 0x00008824089d7981 */ /* 0x004e64000c1e1100 */
[----:B-1----:R-:W-:-:S05]  /*4730*/  PRMT R3, R157, 0x8880, RZ ;  /* 0x000088809d037816 */ /* 0x002fca00000000ff */
[----:B------:R-:W-:-:S07]  /*4740*/  IMAD R12, R3, R156, RZ ;  /* 0x0000009c030c7224 */ /* 0x000fce00078e02ff */
.L_x_173:
[----:B------:R-:W-:Y:S05]  /*4750*/  BSYNC B1 ;  /* 0x0000000000017941 */ /* 0x000fea0003800000 */
.L_x_172:
[----:B-1----:R-:W-:Y:S01]  /*4760*/  @!P5 IMAD R3, R92, R155, R12 ;  /* 0x0000009b5c03d224 */ /* 0x002fe200078e020c */
[----:B------:R-:W-:Y:S04]  /*4770*/  BSSY B1, `(.L_x_174) ;  /* 0x0000006000017945 */ /* 0x000fe80003800000 */
[----:B------:R1:W-:Y:S01]  /*4780*/  @!P5 STG.E.U8 desc[UR36][R4.64+0x88], R3 ;  /* 0x000088030400d986 */ /* 0x0003e2000c101124 */
[----:B------:R-:W-:Y:S05]  /*4790*/  @P2 BRA `(.L_x_175) ;  /* 0x00000000000c2947 */ /* 0x000fea0003800000 */
[----:B--2---:R-:W1:Y:S02]  /*47a0*/  LDG.E.U8 R157, desc[UR36][R8.64+0x89] ;  /* 0x00008924089d7981 */ /* 0x004e64000c1e1100 */
[----:B-1----:R-:W-:-:S05]  /*47b0*/  PRMT R3, R157, 0x8880, RZ ;  /* 0x000088809d037816 */ /* 0x002fca00000000ff */
[----:B------:R-:W-:-:S07]  /*47c0*/  IMAD R12, R3, R156, RZ ;  /* 0x0000009c030c7224 */ /* 0x000fce00078e02ff */
.L_x_175:
[----:B------:R-:W-:Y:S05]  /*47d0*/  BSYNC B1 ;  /* 0x0000000000017941 */ /* 0x000fea0003800000 */
.L_x_174:
        /* <DEDUP_REMOVED lines=11> */
.L_x_177:
[----:B------:R-:W-:Y:S05]  /*4890*/  BSYNC B1 ;  /* 0x0000000000017941 */ /* 0x000fea0003800000 */
.L_x_176:
[----:B-1----:R-:W-:Y:S01]  /*48a0*/  @!P4 IMAD R3, R94, R155, R12 ;  /* 0x0000009b5e03c224 */ /* 0x002fe200078e020c */
[----:B------:R-:W-:Y:S04]  /*48b0*/  BSSY B1, `(.L_x_178) ;  /* 0x0000006000017945 */ /* 0x000fe80003800000 */
[----:B------:R1:W-:Y:S01]  /*48c0*/  @!P4 STG.E.U8 desc[UR36][R6.64+0x88], R3 ;  /* 0x000088030600c986 */ /* 0x0003e2000c101124 */
[----:B------:R-:W-:Y:S05]  /*48d0*/  @P3 BRA `(.L_x_179) ;  /* 0x00000000000c3947 */ /* 0x000fea0003800000 */
[----:B--2---:R-:W1:Y:S02]  /*48e0*/  LDG.E.U8 R157, desc[UR36][R10.64+0x89] ;  /* 0x000089240a9d7981 */ /* 0x004e64000c1e1100 */
[----:B-1----:R-:W-:-:S05]  /*48f0*/  PRMT R3, R157, 0x8880, RZ ;  /* 0x000088809d037816 */ /* 0x002fca00000000ff */
[----:B------:R-:W-:-:S07]  /*4900*/  IMAD R12, R3, R156, RZ ;  /* 0x0000009c030c7224 */ /* 0x000fce00078e02ff */
.L_x_179:
[----:B------:R-:W-:Y:S05]  /*4910*/  BSYNC B1 ;  /* 0x0000000000017941 */ /* 0x000fea0003800000 */
.L_x_178:
[----:B------:R-:W-:Y:S01]  /*4920*/  @!P3 IMAD R95, R95, R155, R12 ;  /* 0x0000009b5f5fb224 */ /* 0x000fe200078e020c */
[----:B------:R-:W-:Y:S04]  /*4930*/  BSSY B1, `(.L_x_180) ;  /* 0x0000006000017945 */ /* 0x000fe80003800000 */
[----:B------:R0:W-:Y:S01]  /*4940*/  @!P3 STG.E.U8 desc[UR36][R6.64+0x89], R95 ;  /* 0x0000895f0600b986 */ /* 0x0001e2000c101124 */
[----:B------:R-:W-:Y:S05]  /*4950*/  @P5 BRA `(.L_x_181) ;  /* 0x00000000000c5947 */ /* 0x000fea0003800000 */
[----:B--2---:R-:W1:Y:S02]  /*4960*/  LDG.E.U8 R157, desc[UR36][R8.64+0x90] ;  /* 0x00009024089d7981 */ /* 0x004e64000c1e1100 */
[----:B-1----:R-:W-:-:S05]  /*4970*/  PRMT R3, R157, 0x8880, RZ ;  /* 0x000088809d037816 */ /* 0x002fca00000000ff */
[----:B------:R-:W-:-:S07]  /*4980*/  IMAD R12, R3, R156, RZ ;  /* 0x0000009c030c7224 */ /* 0x000fce00078e02ff */
.L_x_181:
[----:B------:R-:W-:Y:S05]  /*4990*/  BSYNC B1 ;  /* 0x0000000000017941 */ /* 0x000fea0003800000 */
.L_x_180:
[----:B-1----:R-:W-:Y:S01]  /*49a0*/  @!P5 IMAD R3, R96, R155, R12 ;  /* 0x0000009b6003d224 */ /* 0x002fe200078e020c */
[----:B------:R-:W-:Y:S04]  /*49b0*/  BSSY B1, `(.L_x_182) ;  /* 0x0000006000017945 */ /* 0x000fe80003800000 */
[----:B------:R1:W-:Y:S01]  /*49c0*/  @!P5 STG.E.U8 desc[UR36][R4.64+0x90], R3 ;  /* 0x000090030400d986 */ /* 0x0003e2000c101124 */
[----:B------:R-:W-:Y:S05]  /*49d0*/  @P2 BRA `(.L_x_183) ;  /* 0x00000000000c2947 */ /* 0x000fea0003800000 */
[----:B--2---:R-:W1:Y:S02]  /*49e0*/  LDG.E.U8 R157, desc[UR36][R8.64+0x91] ;  /* 0x00009124089d7981 */ /* 0x004e64000c1e1100 */
[----:B-1----:R-:W-:-:S05]  /*49f0*/  PRMT R3, R157, 0x8880, RZ ;  /* 0x000088809d037816 */ /* 0x002fca00000000ff */
[----:B------:R-:W-:-:S07]  /*4a00*/  IMAD R12, R3, R156, RZ ;  /* 0x0000009c030c7224 */ /* 0x000fce00078e02ff */
.L_x_183:
[----:B------:R-:W-:Y:S05]  /*4a10*/  BSYNC B1 ;  /* 0x0000000000017941 */ /* 0x000fea0003800000 */
.L_x_182:
        /* <DEDUP_REMOVED lines=11> */
.L_x_185:
[----:B------:R-:W-:Y:S05]  /*4ad0*/  BSYNC B1 ;  /* 0x0000000000017941 */ /* 0x000fea0003800000 */
.L_x_184:
[----:B-1----:R-:W-:Y:S01]  /*4ae0*/  @!P4 IMAD R3, R98, R155, R12 ;  /* 0x0000009b6203c224 */ /* 0x002fe200078e020c */
[----:B------:R-:W-:Y:S04]  /*4af0*/  BSSY B1, `(.L_x_186) ;  /* 0x0000006000017945 */ /* 0x000fe80003800000 */
[----:B------:R1:W-:Y:S01]  /*4b00*/  @!P4 STG.E.U8 desc[UR36][R6.64+0x90], R3 ;  /* 0x000090030600c986 */ /* 0x0003e2000c101124 */
[----:B------:R-:W-:Y:S05]  /*4b10*/  @P3 BRA `(.L_x_187) ;  /* 0x00000000000c3947 */ /* 0x000fea0003800000 */
[----:B--2---:R-:W1:Y:S02]  /*4b20*/  LDG.E.U8 R157, desc[UR36][R10.64+0x91] ;  /* 0x000091240a9d7981 */ /* 0x004e64000c1e1100 */
[----:B-1----:R-:W-:-:S05]  /*4b30*/  PRMT R3, R157, 0x8880, RZ ;  /* 0x000088809d037816 */ /* 0x002fca00000000ff */
[----:B------:R-:W-:-:S07]  /*4b40*/  IMAD R12, R3, R156, RZ ;  /* 0x0000009c030c7224 */ /* 0x000fce00078e02ff */
.L_x_187:
[----:B------:R-:W-:Y:S05]  /*4b50*/  BSYNC B1 ;  /* 0x0000000000017941 */ /* 0x000fea0003800000 */
.L_x_186:
[----:B------:R-:W-:Y:S01]  /*4b60*/  @!P3 IMAD R99, R99, R155, R12 ;  /* 0x0000009b6363b224 */ /* 0x000fe200078e020c */
[----:B------:R-:W-:Y:S04]  /*4b70*/  BSSY B1, `(.L_x_188) ;  /* 0x0000006000017945 */ /* 0x000fe80003800000 */
[----:B------:R0:W-:Y:S01]  /*4b80*/  @!P3 STG.E.U8 desc[UR36][R6.64+0x91], R99 ;  /* 0x000091630600b986 */ /* 0x0001e2000c101124 */
[----:B------:R-:W-:Y:S05]  /*4b90*/  @P5 BRA `(.L_x_189) ;  /* 0x00000000000c5947 */ /* 0x000fea0003800000 */
[----:B--2---:R-:W1:Y:S02]  /*4ba0*/  LDG.E.U8 R157, desc[UR36][R8.64+0x98] ;  /* 0x00009824089d7981 */ /* 0x004e64000c1e1100 */
[----:B-1----:R-:W-:-:S05]  /*4bb0*/  PRMT R3, R157, 0x8880, RZ ;  /* 0x000088809d037816 */ /* 0x002fca00000000ff */
[----:B------:R-:W-:-:S07]  /*4bc0*/  IMAD R12, R3, R156, RZ ;  /* 0x0000009c030c7224 */ /* 0x000fce00078e02ff */
.L_x_189:
[----:B------:R-:W-:Y:S05]  /*4bd0*/  BSYNC B1 ;  /* 0x0000000000017941 */ /* 0x000fea0003800000 */
.L_x_188:
[----:B-1----:R-:W-:Y:S01]  /*4be0*/  @!P5 IMAD R3, R100, R155, R12 ;  /* 0x0000009b6403d224 */ /* 0x002fe200078e020c */
[----:B------:R-:W-:Y:S04]  /*4bf0*/  BSSY B1, `(.L_x_190) ;  /* 0x0000006000017945 */ /* 0x000fe80003800000 */
[----:B------:R1:W-:Y:S01]  /*4c00*/  @!P5 STG.E.U8 desc[UR36][R4.64+0x98], R3 ;  /* 0x000098030400d986 */ /* 0x0003e2000c101124 */
[----:B------:R-:W-:Y:S05]  /*4c10*/  @P2 BRA `(.L_x_191) ;  /* 0x00000000000c2947 */ /* 0x000fea0003800000 */
[----:B--2---:R-:W1:Y:S02]  /*4c20*/  LDG.E.U8 R157, desc[UR36][R8.64+0x99] ;  /* 0x00009924089d7981 */ /* 0x004e64000c1e1100 */
[----:B-1----:R-:W-:-:S05]  /*4c30*/  PRMT R3, R157, 0x8880, RZ ;  /* 0x000088809d037816 */ /* 0x002fca00000000ff */
[----:B------:R-:W-:-:S07]  /*4c40*/  IMAD R12, R3, R156, RZ ;  /* 0x0000009c030c7224 */ /* 0x000fce00078e02ff */
.L_x_191:
[----:B------:R-:W-:Y:S05]  /*4c50*/  BSYNC B1 ;  /* 0x0000000000017941 */ /* 0x000fea0003800000 */
.L_x_190:
        /* <DEDUP_REMOVED lines=11> */
.L_x_193:
[----:B------:R-:W-:Y:S05]  /*4d10*/  BSYNC B1 ;  /* 0x0000000000017941 */ /* 0x000fea0003800000 */
.L_x_192:
[----:B-1----:R-:W-:Y:S01]  /*4d20*/  @!P4 IMAD R3, R102, R155, R12 ;  /* 0x0000009b6603c224 */ /* 0x002fe200078e020c */
[----:B------:R-:W-:Y:S04]  /*4d30*/  BSSY B1, `(.L_x_194) ;  /* 0x0000006000017945 */ /* 0x000fe80003800000 */
[----:B------:R1:W-:Y:S01]  /*4d40*/  @!P4 STG.E.U8 desc[UR36][R6.64+0x98], R3 ;  /* 0x000098030600c986 */ /* 0x0003e2000c101124 */
[----:B------:R-:W-:Y:S05]  /*4d50*/  @P3 BRA `(.L_x_195) ;  /* 0x00000000000c3947 */ /* 0x000fea0003800000 */
[----:B--2---:R-:W1:Y:S02]  /*4d60*/  LDG.E.U8 R157, desc[UR36][R10.64+0x99] ;  /* 0x000099240a9d7981 */ /* 0x004e64000c1e1100 */
[----:B-1----:R-:W-:-:S05]  /*4d70*/  PRMT R3, R157, 0x8880, RZ ;  /* 0x000088809d037816 */ /* 0x002fca00000000ff */
[----:B------:R-:W-:-:S07]  /*4d80*/  IMAD R12, R3, R156, RZ ;  /* 0x0000009c030c7224 */ /* 0x000fce00078e02ff */
.L_x_195:
[----:B------:R-:W-:Y:S05]  /*4d90*/  BSYNC B1 ;  /* 0x0000000000017941 */ /* 0x000fea0003800000 */
.L_x_194:
[----:B------:R-:W-:Y:S01]  /*4da0*/  @!P3 IMAD R103, R103, R155, R12 ;  /* 0x0000009b6767b224 */ /* 0x000fe200078e020c */
[----:B------:R-:W-:Y:S04]  /*4db0*/  BSSY B1, `(.L_x_196) ;  /* 0x0000006000017945 */ /* 0x000fe80003800000 */
[----:B------:R0:W-:Y:S01]  /*4dc0*/  @!P3 STG.E.U8 desc[UR36][R6.64+0x99], R103 ;  /* 0x000099670600b986 */ /* 0x0001e2000c101124 */
[----:B------:R-:W-:Y:S05]  /*4dd0*/  @P5 BRA `(.L_x_197) ;  /* 0x00000000000c5947 */ /* 0x000fea0003800000 */
[----:B--2---:R-:W1:Y:S02]  /*4de0*/  LDG.E.U8 R157, desc[UR36][R8.64+0xa0] ;  /* 0x0000a024089d7981 */ /* 0x004e64000c1e1100 */
[----:B-1----:R-:W-:-:S05]  /*4df0*/  PRMT R3, R157, 0x8880, RZ ;  /* 0x000088809d037816 */ /* 0x002fca00000000ff */
[----:B------:R-:W-:-:S07]  /*4e00*/  IMAD R12, R3, R156, RZ ;  /* 0x0000009c030c7224 */ /* 0x000fce00078e02ff */
.L_x_197:
[----:B------:R-:W-:Y:S05]  /*4e10*/  BSYNC B1 ;  /* 0x0000000000017941 */ /* 0x000fea0003800000 */
.L_x_196:
[----:B-1----:R-:W-:Y:S01]  /*4e20*/  @!P5 IMAD R3, R104, R155, R12 ;  /* 0x0000009b6803d224 */ /* 0x002fe200078e020c */
[----:B------:R-:W-:Y:S04]  /*4e30*/  BSSY B1, `(.L_x_198) ;  /* 0x0000006000017945 */ /* 0x000fe80003800000 */
[----:B------:R1:W-:Y:S01]  /*4e40*/  @!P5 STG.E.U8 desc[UR36][R4.64+0xa0], R3 ;  /* 0x0000a0030400d986 */ /* 0x0003e2000c101124 */
[----:B------:R-:W-:Y:S05]  /*4e50*/  @P2 BRA `(.L_x_199) ;  /* 0x00000000000c2947 */ /* 0x000fea0003800000 */
[----:B--2---:R-:W1:Y:S02]  /*4e60*/  LDG.E.U8 R157, desc[UR36][R8.64+0xa1] ;  /* 0x0000a124089d7981 */ /* 0x004e64000c1e1100 */
[----:B-1----:R-:W-:-:S05]  /*4e70*/  PRMT R3, R157, 0x8880, RZ ;  /* 0x000088809d037816 */ /* 0x002fca00000000ff */
[----:B------:R-:W-:-:S07]  /*4e80*/  IMAD R12, R3, R156, RZ ;  /* 0x0000009c030c7224 */ /* 0x000fce00078e02ff */
.L_x_199:
[----:B------:R-:W-:Y:S05]  /*4e90*/  BSYNC B1 ;  /* 0x0000000000017941 */ /* 0x000fea0003800000 */
.L_x_198:
        /* <DEDUP_REMOVED lines=11> */
.L_x_201:
[----:B------:R-:W-:Y:S05]  /*4f50*/  BSYNC B1 ;  /* 0x0000000000017941 */ /* 0x000fea0003800000 */
.L_x_200:
[----:B-1----:R-:W-:Y:S01]  /*4f60*/  @!P4 IMAD R3, R106, R155, R12 ;  /* 0x0000009b6a03c224 */ /* 0x002fe200078e020c */
[----:B------:R-:W-:Y:S04]  /*4f70*/  BSSY B1, `(.L_x_202) ;  /* 0x0000006000017945 */ /* 0x000fe80003800000 */
[----:B------:R1:W-:Y:S01]  /*4f80*/  @!P4 STG.E.U8 desc[UR36][R6.64+0xa0], R3 ;  /* 0x0000a0030600c986 */ /* 0x0003e2000c101124 */
[----:B------:R-:W-:Y:S05]  /*4f90*/  @P3 BRA `(.L_x_203) ;  /* 0x00000000000c3947 */ /* 0x000fea0003800000 */
[----:B--2---:R-:W1:Y:S02]  /*4fa0*/  LDG.E.U8 R157, desc[UR36][R10.64+0xa1] ;  /* 0x0000a1240a9d7981 */ /* 0x004e64000c1e1100 */
[----:B-1----:R-:W-:-:S05]  /*4fb0*/  PRMT R3, R157, 0x8880, RZ ;  /* 0x000088809d037816 */ /* 0x002fca00000000ff */
[----:B------:R-:W-:-:S07]  /*4fc0*/  IMAD R12, R3, R156, RZ ;  /* 0x0000009c030c7224 */ /* 0x000fce00078e02ff */
.L_x_203:
[----:B------:R-:W-:Y:S05]  /*4fd0*/  BSYNC B1 ;  /* 0x0000000000017941 */ /* 0x000fea0003800000 */
.L_x_202:
[----:B------:R-:W-:Y:S01]  /*4fe0*/  @!P3 IMAD R107, R107, R155, R12 ;  /* 0x0000009b6b6bb224 */ /* 0x000fe200078e020c */
[----:B------:R-:W-:Y:S04]  /*4ff0*/  BSSY B1, `(.L_x_204) ;  /* 0x0000006000017945 */ /* 0x000fe80003800000 */
[----:B------:R0:W-:Y:S01]  /*5000*/  @!P3 STG.E.U8 desc[UR36][R6.64+0xa1], R107 ;  /* 0x0000a16b0600b986 */ /* 0x0001e2000c101124 */
[----:B------:R-:W-:Y:S05]  /*5010*/  @P5 BRA `(.L_x_205) ;  /* 0x00000000000c5947 */ /* 0x000fea0003800000 */
[----:B--2---:R-:W1:Y:S02]  /*5020*/  LDG.E.U8 R157, desc[UR36][R8.64+0xa8] ;  /* 0x0000a824089d7981 */ /* 0x004e64000c1e1100 */
[----:B-1----:R-:W-:-:S05]  /*5030*/  PRMT R3, R157, 0x8880, RZ ;  /* 0x000088809d037816 */ /* 0x002fca00000000ff */
[----:B------:R-:W-:-:S07]  /*5040*/  IMAD R12, R3, R156, RZ ;  /* 0x0000009c030c7224 */ /* 0x000fce00078e02ff */
.L_x_205:
[----:B------:R-:W-:Y:S05]  /*5050*/  BSYNC B1 ;  /* 0x0000000000017941 */ /* 0x000fea0003800000 */
.L_x_204:
[----:B-1----:R-:W-:Y:S01]  /*5060*/  @!P5 IMAD R3, R108, R155, R12 ;  /* 0x0000009b6c03d224 */ /* 0x002fe200078e020c */
[----:B------:R-:W-:Y:S04]  /*5070*/  BSSY B1, `(.L_x_206) ;  /* 0x0000006000017945 */ /* 0x000fe80003800000 */
[----:B------:R1:W-:Y:S01]  /*5080*/  @!P5 STG.E.U8 desc[UR36][R4.64+0xa8], R3 ;  /* 0x0000a8030400d986 */ /* 0x0003e2000c101124 */
[----:B------:R-:W-:Y:S05]  /*5090*/  @P2 BRA `(.L_x_207) ;  /* 0x00000000000c2947 */ /* 0x000fea0003800000 */
[----:B--2---:R-:W1:Y:S02]  /*50a0*/  LDG.E.U8 R157, desc[UR36][R8.64+0xa9] ;  /* 0x0000a924089d7981 */ /* 0x004e64000c1e1100 */
[----:B-1----:R-:W-:-:S05]  /*50b0*/  PRMT R3, R157, 0x8880, RZ ;  /* 0x000088809d037816 */ /* 0x002fca00000000ff */
[----:B------:R-:W-:-:S07]  /*50c0*/  IMAD R12, R3, R156, RZ ;  /* 0x0000009c030c7224 */ /* 0x000fce00078e02ff */
.L_x_207:
[----:B------:R-:W-:Y:S05]  /*50d0*/  BSYNC B1 ;  /* 0x0000000000017941 */ /* 0x000fea0003800000 */
.L_x_206:
        /* <DEDUP_REMOVED lines=11> */
.L_x_209:
[----:B------:R-:W-:Y:S05]  /*5190*/  BSYNC B1 ;  /* 0x0000000000017941 */ /* 0x000fea0003800000 */
.L_x_208:
[----:B-1----:R-:W-:Y:S01]  /*51a0*/  @!P4 IMAD R3, R110, R155, R12 ;  /* 0x0000009b6e03c224 */ /* 0x002fe200078e020c */
[----:B------:R-:W-:Y:S04]  /*51b0*/  BSSY B1, `(.L_x_210) ;  /* 0x0000006000017945 */ /* 0x000fe80003800000 */
[----:B------:R1:W-:Y:S01]  /*51c0*/  @!P4 STG.E.U8 desc[UR36][R6.64+0xa8], R3 ;  /* 0x0000a8030600c986 */ /* 0x0003e2000c101124 */
[----:B------:R-:W-:Y:S05]  /*51d0*/  @P3 BRA `(.L_x_211) ;  /* 0x00000000000c3947 */ /* 0x000fea0003800000 */
[----:B--2---:R-:W1:Y:S02]  /*51e0*/  LDG.E.U8 R157, desc[UR36][R10.64+0xa9] ;  /* 0x0000a9240a9d7981 */ /* 0x004e64000c1e1100 */
[----:B-1----:R-:W-:-:S05]  /*51f0*/  PRMT R3, R157, 0x8880, RZ ;  /* 0x000088809d037816 */ /* 0x002fca00000000ff */
[----:B------:R-:W-:-:S07]  /*5200*/  IMAD R12, R3, R156, RZ ;  /* 0x0000009c030c7224 */ /* 0x000fce00078e02ff */
.L_x_211:
[----:B------:R-:W-:Y:S05]  /*5210*/  BSYNC B1 ;  /* 0x0000000000017941 */ /* 0x000fea0003800000 */
.L_x_210:
[----:B------:R-:W-:Y:S01]  /*5220*/  @!P3 IMAD R111, R111, R155, R12 ;  /* 0x0000009b6f6fb224 */ /* 0x000fe200078e020c */
[----:B------:R-:W-:Y:S04]  /*5230*/  BSSY B1, `(.L_x_212) ;  /* 0x0000006000017945 */ /* 0x000fe80003800000 */
[----:B------:R0:W-:Y:S01]  /*5240*/  @!P3 STG.E.U8 desc[UR36][R6.64+0xa9], R111 ;  /* 0x0000a96f0600b986 */ /* 0x0001e2000c101124 */
[----:B------:R-:W-:Y:S05]  /*5250*/  @P5 BRA `(.L_x_213) ;  /* 0x00000000000c5947 */ /* 0x000fea0003800000 */
[----:B--2---:R-:W1:Y:S02]  /*5260*/  LDG.E.U8 R157, desc[UR36][R8.64+0xb0] ;  /* 0x0000b024089d7981 */ /* 0x004e64000c1e1100 */
[----:B-1----:R-:W-:-:S05]  /*5270*/  PRMT R3, R157, 0x8880, RZ ;  /* 0x000088809d037816 */ /* 0x002fca00000000ff */
[----:B------:R-:W-:-:S07]  /*5280*/  IMAD R12, R3, R156, RZ ;  /* 0x0000009c030c7224 */ /* 0x000fce00078e02ff */
.L_x_213:
[----:B------:R-:W-:Y:S05]  /*5290*/  BSYNC B1 ;  /* 0x0000000000017941 */ /* 0x000fea0003800000 */
.L_x_212:
[----:B-1----:R-:W-:Y:S01]  /*52a0*/  @!P5 IMAD R3, R112, R155, R12 ;  /* 0x0000009b7003d224 */ /* 0x002fe200078e020c */
[----:B------:R-:W-:Y:S04]  /*52b0*/  BSSY B1, `(.L_x_214) ;  /* 0x0000006000017945 */ /* 0x000fe80003800000 */
[----:B------:R1:W-:Y:S01]  /*52c0*/  @!P5 STG.E.U8 desc[UR36][R4.64+0xb0], R3 ;  /* 0x0000b0030400d986 */ /* 0x0003e2000c101124 */
[----:B------:R-:W-:Y:S05]  /*52d0*/  @P2 BRA `(.L_x_215) ;  /* 0x00000000000c2947 */ /* 0x000fea0003800000 */
[----:B--2---:R-:W1:Y:S02]  /*52e0*/  LDG.E.U8 R157, desc[UR36][R8.64+0xb1] ;  /* 0x0000b124089d7981 */ /* 0x004e64000c1e1100 */
[----:B-1----:R-:W-:-:S05]  /*52f0*/  PRMT R3, R157, 0x8880, RZ ;  /* 0x000088809d037816 */ /* 0x002fca00000000ff */
[----:B------:R-:W-:-:S07]  /*5300*/  IMAD R12, R3, R156, RZ ;  /* 0x0000009c030c7224 */ /* 0x000fce00078e02ff */
.L_x_215:
[----:B------:R-:W-:Y:S05]  /*5310*/  BSYNC B1 ;  /* 0x0000000000017941 */ /* 0x000fea0003800000 */
.L_x_214:
        /* <DEDUP_REMOVED lines=11> */
.L_x_217:
[----:B------:R-:W-:Y:S05]  /*53d0*/  BSYNC B1 ;  /* 0x0000000000017941 */ /* 0x000fea0003800000 */
.L_x_216:
[----:B-1----:R-:W-:Y:S01]  /*53e0*/  @!P4 IMAD R3, R114, R155, R12 ;  /* 0x0000009b7203c224 */ /* 0x002fe200078e020c */
[----:B------:R-:W-:Y:S04]  /*53f0*/  BSSY B1, `(.L_x_218) ;  /* 0x0000006000017945 */ /* 0x000fe80003800000 */
[----:B------:R1:W-:Y:S01]  /*5400*/  @!P4 STG.E.U8 desc[UR36][R6.64+0xb0], R3 ;  /* 0x0000b0030600c986 */ /* 0x0003e2000c101124 */
[----:B------:R-:W-:Y:S05]  /*5410*/  @P3 BRA `(.L_x_219) ;  /* 0x00000000000c3947 */ /* 0x000fea0003800000 */
[----:B--2---:R-:W1:Y:S02]  /*5420*/  LDG.E.U8 R157, desc[UR36][R10.64+0xb1] ;  /* 0x0000b1240a9d7981 */ /* 0x004e64000c1e1100 */
[----:B-1----:R-:W-:-:S05]  /*5430*/  PRMT R3, R157, 0x8880, RZ ;  /* 0x000088809d037816 */ /* 0x002fca00000000ff */
[----:B------:R-:W-:-:S07]  /*5440*/  IMAD R12, R3, R156, RZ ;  /* 0x0000009c030c7224 */ /* 0x000fce00078e02ff */
.L_x_219:
[----:B------:R-:W-:Y:S05]  /*5450*/  BSYNC B1 ;  /* 0x0000000000017941 */ /* 0x000fea0003800000 */
.L_x_218:
[----:B------:R-:W-:Y:S01]  /*5460*/  @!P3 IMAD R115, R115, R155, R12 ;  /* 0x0000009b7373b224 */ /* 0x000fe200078e020c */
[----:B------:R-:W-:Y:S04]  /*5470*/  BSSY B1, `(.L_x_220) ;  /* 0x0000006000017945 */ /* 0x000fe80003800000 */
[----:B------:R0:W-:Y:S01]  /*5480*/  @!P3 STG.E.U8 desc[UR36][R6.64+0xb1], R115 ;  /* 0x0000b1730600b986 */ /* 0x0001e2000c101124 */
[----:B------:R-:W-:Y:S05]  /*5490*/  @P5 BRA `(.L_x_221) ;  /* 0x00000000000c5947 */ /* 0x000fea0003800000 */
[----:B--2---:R-:W1:Y:S02]  /*54a0*/  LDG.E.U8 R157, desc[UR36][R8.64+0xb8] ;  /* 0x0000b824089d7981 */ /* 0x004e64000c1e1100 */
[----:B-1----:R-:W-:-:S05]  /*54b0*/  PRMT R3, R157, 0x8880, RZ ;  /* 0x000088809d037816 */ /* 0x002fca00000000ff */
[----:B------:R-:W-:-:S07]  /*54c0*/  IMAD R12, R3, R156, RZ ;  /* 0x0000009c030c7224 */ /* 0x000fce00078e02ff */
.L_x_221:
[----:B------:R-:W-:Y:S05]  /*54d0*/  BSYNC B1 ;  /* 0x0000000000017941 */ /* 0x000fea0003800000 */
.L_x_220:
[----:B-1----:R-:W-:Y:S01]  /*54e0*/  @!P5 IMAD R3, R116, R155, R12 ;  /* 0x0000009b7403d224 */ /* 0x002fe200078e020c */
[----:B------:R-:W-:Y:S04]  /*54f0*/  BSSY B1, `(.L_x_222) ;  /* 0x0000006000017945 */ /* 0x000fe80003800000 */
[----:B------:R1:W-:Y:S01]  /*5500*/  @!P5 STG.E.U8 desc[UR36][R4.64+0xb8], R3 ;  /* 0x0000b8030400d986 */ /* 0x0003e2000c101124 */
[----:B------:R-:W-:Y:S05]  /*5510*/  @P2 BRA `(.L_x_223) ;  /* 0x00000000000c2947 */ /* 0x000fea0003800000 */
[----:B--2---:R-:W1:Y:S02]  /*5520*/  LDG.E.U8 R157, desc[UR36][R8.64+0xb9] ;  /* 0x0000b924089d7981 */ /* 0x004e64000c1e1100 */
[----:B-1----:R-:W-:-:S05]  /*5530*/  PRMT R3, R157, 0x8880, RZ ;  /* 0x000088809d037816 */ /* 0x002fca00000000ff */
[----:B------:R-:W-:-:S07]  /*5540*/  IMAD R12, R3, R156, RZ ;  /* 0x0000009c030c7224 */ /* 0x000fce00078e02ff */
.L_x_223:
[----:B------:R-:W-:Y:S05]  /*5550*/  BSYNC B1 ;  /* 0x0000000000017941 */ /* 0x000fea0003800000 */
.L_x_222:
        /* <DEDUP_REMOVED lines=11> */
.L_x_225:
[----:B------:R-:W-:Y:S05]  /*5610*/  BSYNC B1 ;  /* 0x0000000000017941 */ /* 0x000fea0003800000 */
.L_x_224:
[----:B-1----:R-:W-:Y:S01]  /*5620*/  @!P4 IMAD R3, R118, R155, R12 ;  /* 0x0000009b7603c224 */ /* 0x002fe200078e020c */
[----:B------:R-:W-:Y:S04]  /*5630*/  BSSY B1, `(.L_x_226) ;  /* 0x0000006000017945 */ /* 0x000fe80003800000 */
[----:B------:R1:W-:Y:S01]  /*5640*/  @!P4 STG.E.U8 desc[UR36][R6.64+0xb8], R3 ;  /* 0x0000b8030600c986 */ /* 0x0003e2000c101124 */
[----:B------:R-:W-:Y:S05]  /*5650*/  @P3 BRA `(.L_x_227) ;  /* 0x00000000000c3947 */ /* 0x000fea0003800000 */
[----:B--2---:R-:W1:Y:S02]  /*5660*/  LDG.E.U8 R157, desc[UR36][R10.64+0xb9] ;  /* 0x0000b9240a9d7981 */ /* 0x004e64000c1e1100 */
[----:B-1----:R-:W-:-:S05]  /*5670*/  PRMT R3, R157, 0x8880, RZ ;  /* 0x000088809d037816 */ /* 0x002fca00000000ff */
[----:B------:R-:W-:-:S07]  /*5680*/  IMAD R12, R3, R156, RZ ;  /* 0x0000009c030c7224 */ /* 0x000fce00078e02ff */
.L_x_227:
[----:B------:R-:W-:Y:S05]  /*5690*/  BSYNC B1 ;  /* 0x0000000000017941 */ /* 0x000fea0003800000 */
.L_x_226:
[----:B------:R-:W-:Y:S01]  /*56a0*/  @!P3 IMAD R119, R119, R155, R12 ;  /* 0x0000009b7777b224 */ /* 0x000fe200078e020c */
[----:B------:R-:W-:Y:S04]  /*56b0*/  BSSY B1, `(.L_x_228) ;  /* 0x0000006000017945 */ /* 0x000fe80003800000 */
[----:B------:R0:W-:Y:S01]  /*56c0*/  @!P3 STG.E.U8 desc[UR36][R6.64+0xb9], R119 ;  /* 0x0000b9770600b986 */ /* 0x0001e2000c101124 */
[----:B------:R-:W-:Y:S05]  /*56d0*/  @P5 BRA `(.L_x_229) ;  /* 0x00000000000c5947 */ /* 0x000fea0003800000 */
[----:B--2---:R-:W1:Y:S02]  /*56e0*/  LDG.E.U8 R157, desc[UR36][R8.64+0xc0] ;  /* 0x0000c024089d7981 */ /* 0x004e64000c1e1100 */
[----:B-1----:R-:W-:-:S05]  /*56f0*/  PRMT R3, R157, 0x8880, RZ ;  /* 0x000088809d037816 */ /* 0x002fca00000000ff */
[----:B------:R-:W-:-:S07]  /*5700*/  IMAD R12, R3, R156, RZ ;  /* 0x0000009c030c7224 */ /* 0x000fce00078e02ff */
.L_x_229:
[----:B------:R-:W-:Y:S05]  /*5710*/  BSYNC B1 ;  /* 0x0000000000017941 */ /* 0x000fea0003800000 */
.L_x_228:
[----:B-1----:R-:W-:Y:S01]  /*5720*/  @!P5 IMAD R3, R120, R155, R12 ;  /* 0x0000009b7803d224 */ /* 0x002fe200078e020c */
[----:B------:R-:W-:Y:S04]  /*5730*/  BSSY B1, `(.L_x_230) ;  /* 0x0000006000017945 */ /* 0x000fe80003800000 */
[----:B------:R1:W-:Y:S01]  /*5740*/  @!P5 STG.E.U8 desc[UR36][R4.64+0xc0], R3 ;  /* 0x0000c0030400d986 */ /* 0x0003e2000c101124 */
[----:B------:R-:W-:Y:S05]  /*5750*/  @P2 BRA `(.L_x_231) ;  /* 0x00000000000c2947 */ /* 0x000fea0003800000 */
[----:B--2---:R-:W1:Y:S02]  /*5760*/  LDG.E.U8 R157, desc[UR36][R8.64+0xc1] ;  /* 0x0000c124089d7981 */ /* 0x004e64000c1e1100 */
[----:B-1----:R-:W-:-:S05]  /*5770*/  PRMT R3, R157, 0x8880, RZ ;  /* 0x000088809d037816 */ /* 0x002fca00000000ff */
[----:B------:R-:W-:-:S07]  /*5780*/  IMAD R12, R3, R156, RZ ;  /* 0x0000009c030c7224 */ /* 0x000fce00078e02ff */
.L_x_231:
[----:B------:R-:W-:Y:S05]  /*5790*/  BSYNC B1 ;  /* 0x0000000000017941 */ /* 0x000fea0003800000 */
.L_x_230:
        /* <DEDUP_REMOVED lines=11> */
.L_x_233:
[----:B------:R-:W-:Y:S05]  /*5850*/  BSYNC B1 ;  /* 0x0000000000017941 */ /* 0x000fea0003800000 */
.L_x_232:
[----:B-1----:R-:W-:Y:S01]  /*5860*/  @!P4 IMAD R3, R122, R155, R12 ;  /* 0x0000009b7a03c224 */ /* 0x002fe200078e020c */
[----:B------:R-:W-:Y:S04]  /*5870*/  BSSY B1, `(.L_x_234) ;  /* 0x0000006000017945 */ /* 0x000fe80003800000 */
[----:B------:R1:W-:Y:S01]  /*5880*/  @!P4 STG.E.U8 desc[UR36][R6.64+0xc0], R3 ;  /* 0x0000c0030600c986 */ /* 0x0003e2000c101124 */
[----:B------:R-:W-:Y:S05]  /*5890*/  @P3 BRA `(.L_x_235) ;  /* 0x00000000000c3947 */ /* 0x000fea0003800000 */
[----:B--2---:R-:W1:Y:S02]  /*58a0*/  LDG.E.U8 R157, desc[UR36][R10.64+0xc1] ;  /* 0x0000c1240a9d7981 */ /* 0x004e64000c1e1100 */
[----:B-1----:R-:W-:-:S05]  /*58b0*/  PRMT R3, R157, 0x8880, RZ ;  /* 0x000088809d037816 */ /* 0x002fca00000000ff */
[----:B------:R-:W-:-:S07]  /*58c0*/  IMAD R12, R3, R156, RZ ;  /* 0x0000009c030c7224 */ /* 0x000fce00078e02ff */
.L_x_235:
[----:B------:R-:W-:Y:S05]  /*58d0*/  BSYNC B1 ;  /* 0x0000000000017941 */ /* 0x000fea0003800000 */
.L_x_234:
[----:B------:R-:W-:Y:S01]  /*58e0*/  @!P3 IMAD R123, R123, R155, R12 ;  /* 0x0000009b7b7bb224 */ /* 0x000fe200078e020c */
[----:B------:R-:W-:Y:S04]  /*58f0*/  BSSY B1, `(.L_x_236) ;  /* 0x0000006000017945 */ /* 0x000fe80003800000 */
[----:B------:R0:W-:Y:S01]  /*5900*/  @!P3 STG.E.U8 desc[UR36][R6.64+0xc1], R123 ;  /* 0x0000c17b0600b986 */ /* 0x0001e2000c101124 */
[----:B------:R-:W-:Y:S05]  /*5910*/  @P5 BRA `(.L_x_237) ;  /* 0x00000000000c5947 */ /* 0x000fea0003800000 */
[----:B--2---:R-:W1:Y:S02]  /*5920*/  LDG.E.U8 R157, desc[UR36][R8.64+0xc8] ;  /* 0x0000c824089d7981 */ /* 0x004e64000c1e1100 */
[----:B-1----:R-:W-:-:S05]  /*5930*/  PRMT R3, R157, 0x8880, RZ ;  /* 0x000088809d037816 */ /* 0x002fca00000000ff */
[----:B------:R-:W-:-:S07]  /*5940*/  IMAD R12, R3, R156, RZ ;  /* 0x0000009c030c7224 */ /* 0x000fce00078e02ff */
.L_x_237:
[----:B------:R-:W-:Y:S05]  /*5950*/  BSYNC B1 ;  /* 0x0000000000017941 */ /* 0x000fea0003800000 */
.L_x_236:
[----:B-1----:R-:W-:Y:S01]  /*5960*/  @!P5 IMAD R3, R124, R155, R12 ;  /* 0x0000009b7c03d224 */ /* 0x002fe200078e020c */
[----:B------:R-:W-:Y:S04]  /*5970*/  BSSY B1, `(.L_x_238) ;  /* 0x0000006000017945 */ /* 0x000fe80003800000 */
[----:B------:R1:W-:Y:S01]  /*5980*/  @!P5 STG.E.U8 desc[UR36][R4.64+0xc8], R3 ;  /* 0x0000c8030400d986 */ /* 0x0003e2000c101124 */
[----:B------:R-:W-:Y:S05]  /*5990*/  @P2 BRA `(.L_x_239) ;  /* 0x00000000000c2947 */ /* 0x000fea0003800000 */
[----:B--2---:R-:W1:Y:S02]  /*59a0*/  LDG.E.U8 R157, desc[UR36][R8.64+0xc9] ;  /* 0x0000c924089d7981 */ /* 0x004e64000c1e1100 */
[----:B-1----:R-:W-:-:S05]  /*59b0*/  PRMT R3, R157, 0x8880, RZ ;  /* 0x000088809d037816 */ /* 0x002fca00000000ff */
[----:B------:R-:W-:-:S07]  /*59c0*/  IMAD R12, R3, R156, RZ ;  /* 0x0000009c030c7224 */ /* 0x000fce00078e02ff */
.L_x_239:
[----:B------:R-:W-:Y:S05]  /*59d0*/  BSYNC B1 ;  /* 0x0000000000017941 */ /* 0x000fea0003800000 */
.L_x_238:
        /* <DEDUP_REMOVED lines=11> */
.L_x_241:
[----:B------:R-:W-:Y:S05]  /*5a90*/  BSYNC B1 ;  /* 0x0000000000017941 */ /* 0x000fea0003800000 */
.L_x_240:
[----:B-1----:R-:W-:Y:S01]  /*5aa0*/  @!P4 IMAD R3, R126, R155, R12 ;  /* 0x0000009b7e03c224 */ /* 0x002fe200078e020c */
[----:B------:R-:W-:Y:S04]  /*5ab0*/  BSSY B1, `(.L_x_242) ;  /* 0x0000006000017945 */ /* 0x000fe80003800000 */
[----:B------:R1:W-:Y:S01]  /*5ac0*/  @!P4 STG.E.U8 desc[UR36][R6.64+0xc8], R3 ;  /* 0x0000c8030600c986 */ /* 0x0003e2000c101124 */
[----:B------:R-:W-:Y:S05]  /*5ad0*/  @P3 BRA `(.L_x_243) ;  /* 0x00000000000c3947 */ /* 0x000fea0003800000 */
[----:B--2---:R-:W1:Y:S02]  /*5ae0*/  LDG.E.U8 R157, desc[UR36][R10.64+0xc9] ;  /* 0x0000c9240a9d7981 */ /* 0x004e64000c1e1100 */
[----:B-1----:R-:W-:-:S05]  /*5af0*/  PRMT R3, R157, 0x8880, RZ ;  /* 0x000088809d037816 */ /* 0x002fca00000000ff */
[----:B------:R-:W-:-:S07]  /*5b00*/  IMAD R12, R3, R156, RZ ;  /* 0x0000009c030c7224 */ /* 0x000fce00078e02ff */
.L_x_243:
[----:B------:R-:W-:Y:S05]  /*5b10*/  BSYNC B1 ;  /* 0x0000000000017941 */ /* 0x000fea0003800000 */
.L_x_242:
[----:B------:R-:W-:Y:S01]  /*5b20*/  @!P3 IMAD R127, R127, R155, R12 ;  /* 0x0000009b7f7fb224 */ /* 0x000fe200078e020c */
[----:B------:R-:W-:Y:S04]  /*5b30*/  BSSY B1, `(.L_x_244) ;  /* 0x0000006000017945 */ /* 0x000fe80003800000 */
[----:B------:R0:W-:Y:S01]  /*5b40*/  @!P3 STG.E.U8 desc[UR36][R6.64+0xc9], R127 ;  /* 0x0000c97f0600b986 */ /* 0x0001e2000c101124 */
[----:B------:R-:W-:Y:S05]  /*5b50*/  @P5 BRA `(.L_x_245) ;  /* 0x00000000000c5947 */ /* 0x000fea0003800000 */
[----:B--2---:R-:W1:Y:S02]  /*5b60*/  LDG.E.U8 R157, desc[UR36][R8.64+0xd0] ;  /* 0x0000d024089d7981 */ /* 0x004e64000c1e1100 */
[----:B-1----:R-:W-:-:S05]  /*5b70*/  PRMT R3, R157, 0x8880, RZ ;  /* 0x000088809d037816 */ /* 0x002fca00000000ff */
[----:B------:R-:W-:-:S07]  /*5b80*/  IMAD R12, R3, R156, RZ ;  /* 0x0000009c030c7224 */ /* 0x000fce00078e02ff */
.L_x_245:
[----:B------:R-:W-:Y:S05]  /*5b90*/  BSYNC B1 ;  /* 0x0000000000017941 */ /* 0x000fea0003800000 */
.L_x_244:
[----:B-1----:R-:W-:Y:S01]  /*5ba0*/  @!P5 IMAD R3, R128, R155, R12 ;  /* 0x0000009b8003d224 */ /* 0x002fe200078e020c */
[----:B------:R-:W-:Y:S04]  /*5bb0*/  BSSY B1, `(.L_x_246) ;  /* 0x0000006000017945 */ /* 0x000fe80003800000 */
[----:B------:R1:W-:Y:S01]  /*5bc0*/  @!P5 STG.E.U8 desc[UR36][R4.64+0xd0], R3 ;  /* 0x0000d0030400d986 */ /* 0x0003e2000c101124 */
[----:B------:R-:W-:Y:S05]  /*5bd0*/  @P2 BRA `(.L_x_247) ;  /* 0x00000000000c2947 */ /* 0x000fea0003800000 */
[----:B--2---:R-:W1:Y:S02]  /*5be0*/  LDG.E.U8 R157, desc[UR36][R8.64+0xd1] ;  /* 0x0000d124089d7981 */ /* 0x004e64000c1e1100 */
[----:B-1----:R-:W-:-:S05]  /*5bf0*/  PRMT R3, R157, 0x8880, RZ ;  /* 0x000088809d037816 */ /* 0x002fca00000000ff */
[----:B------:R-:W-:-:S07]  /*5c00*/  IMAD R12, R3, R156, RZ ;  /* 0x0000009c030c7224 */ /* 0x000fce00078e02ff */
.L_x_247:
[----:B------:R-:W-:Y:S05]  /*5c10*/  BSYNC B1 ;  /* 0x0000000000017941 */ /* 0x000fea0003800000 */
.L_x_246:
        /* <DEDUP_REMOVED lines=11> */
.L_x_249:
[----:B------:R-:W-:Y:S05]  /*5cd0*/  BSYNC B1 ;  /* 0x0000000000017941 */ /* 0x000fea0003800000 */
.L_x_248:
[----:B-1----:R-:W-:Y:S01]  /*5ce0*/  @!P4 IMAD R3, R130, R155, R12 ;  /* 0x0000009b8203c224 */ /* 0x002fe200078e020c */
[----:B------:R-:W-:Y:S04]  /*5cf0*/  BSSY B1, `(.L_x_250) ;  /* 0x0000006000017945 */ /* 0x000fe80003800000 */
[----:B------:R1:W-:Y:S01]  /*5d00*/  @!P4 STG.E.U8 desc[UR36][R6.64+0xd0], R3 ;  /* 0x0000d0030600c986 */ /* 0x0003e2000c101124 */
[----:B------:R-:W-:Y:S05]  /*5d10*/  @P3 BRA `(.L_x_251) ;  /* 0x00000000000c3947 */ /* 0x000fea0003800000 */
[----:B--2---:R-:W1:Y:S02]  /*5d20*/  LDG.E.U8 R157, desc[UR36][R10.64+0xd1] ;  /* 0x0000d1240a9d7981 */ /* 0x004e64000c1e1100 */
[----:B-1----:R-:W-:-:S05]  /*5d30*/  PRMT R3, R157, 0x8880, RZ ;  /* 0x000088809d037816 */ /* 0x002fca00000000ff */
[----:B------:R-:W-:-:S07]  /*5d40*/  IMAD R12, R3, R156, RZ ;  /* 0x0000009c030c7224 */ /* 0x000fce00078e02ff */
.L_x_251:
[----:B------:R-:W-:Y:S05]  /*5d50*/  BSYNC B1 ;  /* 0x0000000000017941 */ /* 0x000fea0003800000 */
.L_x_250:
[----:B------:R-:W-:Y:S01]  /*5d60*/  @!P3 IMAD R131, R131, R155, R12 ;  /* 0x0000009b8383b224 */ /* 0x000fe200078e020c */
[----:B------:R-:W-:Y:S04]  /*5d70*/  BSSY B1, `(.L_x_252) ;  /* 0x0000006000017945 */ /* 0x000fe80003800000 */
[----:B------:R0:W-:Y:S01]  /*5d80*/  @!P3 STG.E.U8 desc[UR36][R6.64+0xd1], R131 ;  /* 0x0000d1830600b986 */ /* 0x0001e2000c101124 */
[----:B------:R-:W-:Y:S05]  /*5d90*/  @P5 BRA `(.L_x_253) ;  /* 0x00000000000c5947 */ /* 0x000fea0003800000 */
[----:B--2---:R-:W1:Y:S02]  /*5da0*/  LDG.E.U8 R157, desc[UR36][R8.64+0xd8] ;  /* 0x0000d824089d7981 */ /* 0x004e64000c1e1100 */
[----:B-1----:R-:W-:-:S05]  /*5db0*/  PRMT R3, R157, 0x8880, RZ ;  /* 0x000088809d037816 */ /* 0x002fca00000000ff */
[----:B------:R-:W-:-:S07]  /*5dc0*/  IMAD R12, R3, R156, RZ ;  /* 0x0000009c030c7224 */ /* 0x000fce00078e02ff */
.L_x_253:
[----:B------:R-:W-:Y:S05]  /*5dd0*/  BSYNC B1 ;  /* 0x0000000000017941 */ /* 0x000fea0003800000 */
.L_x_252:
[----:B-1----:R-:W-:Y:S01]  /*5de0*/  @!P5 IMAD R3, R132, R155, R12 ;  /* 0x0000009b8403d224 */ /* 0x002fe200078e020c */
[----:B------:R-:W-:Y:S04]  /*5df0*/  BSSY B1, `(.L_x_254) ;  /* 0x0000006000017945 */ /* 0x000fe80003800000 */
[----:B------:R1:W-:Y:S01]  /*5e00*/  @!P5 STG.E.U8 desc[UR36][R4.64+0xd8], R3 ;  /* 0x0000d8030400d986 */ /* 0x0003e2000c101124 */
[----:B------:R-:W-:Y:S05]  /*5e10*/  @P2 BRA `(.L_x_255) ;  /* 0x00000000000c2947 */ /* 0x000fea0003800000 */
[----:B--2---:R-:W1:Y:S02]  /*5e20*/  LDG.E.U8 R157, desc[UR36][R8.64+0xd9] ;  /* 0x0000d924089d7981 */ /* 0x004e64000c1e1100 */
[----:B-1----:R-:W-:-:S05]  /*5e30*/  PRMT R3, R157, 0x8880, RZ ;  /* 0x000088809d037816 */ /* 0x002fca00000000ff */
[----:B------:R-:W-:-:S07]  /*5e40*/  IMAD R12, R3, R156, RZ ;  /* 0x0000009c030c7224 */ /* 0x000fce00078e02ff */
.L_x_255:
[----:B------:R-:W-:Y:S05]  /*5e50*/  BSYNC B1 ;  /* 0x0000000000017941 */ /* 0x000fea0003800000 */
.L_x_254:
        /* <DEDUP_REMOVED lines=11> */
.L_x_257:
[----:B------:R-:W-:Y:S05]  /*5f10*/  BSYNC B1 ;  /* 0x0000000000017941 */ /* 0x000fea0003800000 */
.L_x_256:
[----:B-1----:R-:W-:Y:S01]  /*5f20*/  @!P4 IMAD R3, R134, R155, R12 ;  /* 0x0000009b8603c224 */ /* 0x002fe200078e020c */
[----:B------:R-:W-:Y:S04]  /*5f30*/  BSSY B1, `(.L_x_258) ;  /* 0x0000006000017945 */ /* 0x000fe80003800000 */
[----:B------:R1:W-:Y:S01]  /*5f40*/  @!P4 STG.E.U8 desc[UR36][R6.64+0xd8], R3 ;  /* 0x0000d8030600c986 */ /* 0x0003e2000c101124 */
[----:B------:R-:W-:Y:S05]  /*5f50*/  @P3 BRA `(.L_x_259) ;  /* 0x00000000000c3947 */ /* 0x000fea0003800000 */
[----:B--2---:R-:W1:Y:S02]  /*5f60*/  LDG.E.U8 R157, desc[UR36][R10.64+0xd9] ;  /* 0x0000d9240a9d7981 */ /* 0x004e64000c1e1100 */
[----:B-1----:R-:W-:-:S05]  /*5f70*/  PRMT R3, R157, 0x8880, RZ ;  /* 0x000088809d037816 */ /* 0x002fca00000000ff */
[----:B------:R-:W-:-:S07]  /*5f80*/  IMAD R12, R3, R156, RZ ;  /* 0x0000009c030c7224 */ /* 0x000fce00078e02ff */
.L_x_259:
[----:B------:R-:W-:Y:S05]  /*5f90*/  BSYNC B1 ;  /* 0x0000000000017941 */ /* 0x000fea0003800000 */
.L_x_258:
[----:B------:R-:W-:Y:S01]  /*5fa0*/  @!P3 IMAD R135, R135, R155, R12 ;  /* 0x0000009b8787b224 */ /* 0x000fe200078e020c */
[----:B------:R-:W-:Y:S04]  /*5fb0*/  BSSY B1, `(.L_x_260) ;  /* 0x0000006000017945 */ /* 0x000fe80003800000 */
[----:B------:R0:W-:Y:S01]  /*5fc0*/  @!P3 STG.E.U8 desc[UR36][R6.64+0xd9], R135 ;  /* 0x0000d9870600b986 */ /* 0x0001e2000c101124 */
[----:B------:R-:W-:Y:S05]  /*5fd0*/  @P5 BRA `(.L_x_261) ;  /* 0x00000000000c5947 */ /* 0x000fea0003800000 */
[----:B--2---:R-:W1:Y:S02]  /*5fe0*/  LDG.E.U8 R157, desc[UR36][R8.64+0xe0] ;  /* 0x0000e024089d7981 */ /* 0x004e64000c1e1100 */
[----:B-1----:R-:W-:-:S05]  /*5ff0*/  PRMT R3, R157, 0x8880, RZ ;  /* 0x000088809d037816 */ /* 0x002fca00000000ff */
[----:B------:R-:W-:-:S07]  /*6000*/  IMAD R12, R3, R156, RZ ;  /* 0x0000009c030c7224 */ /* 0x000fce00078e02ff */
.L_x_261:
[----:B------:R-:W-:Y:S05]  /*6010*/  BSYNC B1 ;  /* 0x0000000000017941 */ /* 0x000fea0003800000 */
.L_x_260:
[----:B-1----:R-:W-:Y:S01]  /*6020*/  @!P5 IMAD R3, R136, R155, R12 ;  /* 0x0000009b8803d224 */ /* 0x002fe200078e020c */
[----:B------:R-:W-:Y:S04]  /*6030*/  BSSY B1, `(.L_x_262) ;  /* 0x0000006000017945 */ /* 0x000fe80003800000 */
[----:B------:R1:W-:Y:S01]  /*6040*/  @!P5 STG.E.U8 desc[UR36][R4.64+0xe0], R3 ;  /* 0x0000e0030400d986 */ /* 0x0003e2000c101124 */
[----:B------:R-:W-:Y:S05]  /*6050*/  @P2 BRA `(.L_x_263) ;  /* 0x00000000000c2947 */ /* 0x000fea0003800000 */
[----:B--2---:R-:W1:Y:S02]  /*6060*/  LDG.E.U8 R157, desc[UR36][R8.64+0xe1] ;  /* 0x0000e124089d7981 */ /* 0x004e64000c1e1100 */
[----:B-1----:R-:W-:-:S05]  /*6070*/  PRMT R3, R157, 0x8880, RZ ;  /* 0x000088809d037816 */ /* 0x002fca00000000ff */
[----:B------:R-:W-:-:S07]  /*6080*/  IMAD R12, R3, R156, RZ ;  /* 0x0000009c030c7224 */ /* 0x000fce00078e02ff */
.L_x_263:
[----:B------:R-:W-:Y:S05]  /*6090*/  BSYNC B1 ;  /* 0x0000000000017941 */ /* 0x000fea0003800000 */
.L_x_262:
        /* <DEDUP_REMOVED lines=11> */
.L_x_265:
[----:B------:R-:W-:Y:S05]  /*6150*/  BSYNC B1 ;  /* 0x0000000000017941 */ /* 0x000fea0003800000 */
.L_x_264:
[----:B-1----:R-:W-:Y:S01]  /*6160*/  @!P4 IMAD R3, R138, R155, R12 ;  /* 0x0000009b8a03c224 */ /* 0x002fe200078e020c */
[----:B------:R-:W-:Y:S04]  /*6170*/  BSSY B1, `(.L_x_266) ;  /* 0x0000006000017945 */ /* 0x000fe80003800000 */
[----:B------:R1:W-:Y:S01]  /*6180*/  @!P4 STG.E.U8 desc[UR36][R6.64+0xe0], R3 ;  /* 0x0000e0030600c986 */ /* 0x0003e2000c101124 */
[----:B------:R-:W-:Y:S05]  /*6190*/  @P3 BRA `(.L_x_267) ;  /* 0x00000000000c3947 */ /* 0x000fea0003800000 */
[----:B--2---:R-:W1:Y:S02]  /*61a0*/  LDG.E.U8 R157, desc[UR36][R10.64+0xe1] ;  /* 0x0000e1240a9d7981 */ /* 0x004e64000c1e1100 */
[----:B-1----:R-:W-:-:S05]  /*61b0*/  PRMT R3, R157, 0x8880, RZ ;  /* 0x000088809d037816 */ /* 0x002fca00000000ff */
[----:B------:R-:W-:-:S07]  /*61c0*/  IMAD R12, R3, R156, RZ ;  /* 0x0000009c030c7224 */ /* 0x000fce00078e02ff */
.L_x_267:
[----:B------:R-:W-:Y:S05]  /*61d0*/  BSYNC B1 ;  /* 0x0000000000017941 */ /* 0x000fea0003800000 */
.L_x_266:
[----:B------:R-:W-:Y:S01]  /*61e0*/  @!P3 IMAD R139, R139, R155, R12 ;  /* 0x0000009b8b8bb224 */ /* 0x000fe200078e020c */
[----:B------:R-:W-:Y:S04]  /*61f0*/  BSSY B1, `(.L_x_268) ;  /* 0x0000006000017945 */ /* 0x000fe80003800000 */
[----:B------:R0:W-:Y:S01]  /*6200*/  @!P3 STG.E.U8 desc[UR36][R6.64+0xe1], R139 ;  /* 0x0000e18b0600b986 */ /* 0x0001e2000c101124 */
[----:B------:R-:W-:Y:S05]  /*6210*/  @P5 BRA `(.L_x_269) ;  /* 0x00000000000c5947 */ /* 0x000fea0003800000 */
[----:B--2---:R-:W1:Y:S02]  /*6220*/  LDG.E.U8 R157, desc[UR36][R8.64+0xe8] ;  /* 0x0000e824089d7981 */ /* 0x004e64000c1e1100 */
[----:B-1----:R-:W-:-:S05]  /*6230*/  PRMT R3, R157, 0x8880, RZ ;  /* 0x000088809d037816 */ /* 0x002fca00000000ff */
[----:B------:R-:W-:-:S07]  /*6240*/  IMAD R12, R3, R156, RZ ;  /* 0x0000009c030c7224 */ /* 0x000fce00078e02ff */
.L_x_269:
[----:B------:R-:W-:Y:S05]  /*6250*/  BSYNC B1 ;  /* 0x0000000000017941 */ /* 0x000fea0003800000 */
.L_x_268:
[----:B-1----:R-:W-:Y:S01]  /*6260*/  @!P5 IMAD R3, R140, R155, R12 ;  /* 0x0000009b8c03d224 */ /* 0x002fe200078e020c */
[----:B------:R-:W-:Y:S04]  /*6270*/  BSSY B1, `(.L_x_270) ;  /* 0x0000006000017945 */ /* 0x000fe80003800000 */
[----:B------:R1:W-:Y:S01]  /*6280*/  @!P5 STG.E.U8 desc[UR36][R4.64+0xe8], R3 ;  /* 0x0000e8030400d986 */ /* 0x0003e2000c101124 */
[----:B------:R-:W-:Y:S05]  /*6290*/  @P2 BRA `(.L_x_271) ;  /* 0x00000000000c2947 */ /* 0x000fea0003800000 */
[----:B--2---:R-:W1:Y:S02]  /*62a0*/  LDG.E.U8 R157, desc[UR36][R8.64+0xe9] ;  /* 0x0000e924089d7981 */ /* 0x004e64000c1e1100 */
[----:B-1----:R-:W-:-:S05]  /*62b0*/  PRMT R3, R157, 0x8880, RZ ;  /* 0x000088809d037816 */ /* 0x002fca00000000ff */
[----:B------:R-:W-:-:S07]  /*62c0*/  IMAD R12, R3, R156, RZ ;  /* 0x0000009c030c7224 */ /* 0x000fce00078e02ff */
.L_x_271:
[----:B------:R-:W-:Y:S05]  /*62d0*/  BSYNC B1 ;  /* 0x0000000000017941 */ /* 0x000fea0003800000 */
.L_x_270:
        /* <DEDUP_REMOVED lines=11> */
.L_x_273:
[----:B------:R-:W-:Y:S05]  /*6390*/  BSYNC B1 ;  /* 0x0000000000017941 */ /* 0x000fea0003800000 */
.L_x_272:
[----:B-1----:R-:W-:Y:S01]  /*63a0*/  @!P4 IMAD R3, R142, R155, R12 ;  /* 0x0000009b8e03c224 */ /* 0x002fe200078e020c */
[----:B------:R-:W-:Y:S04]  /*63b0*/  BSSY B1, `(.L_x_274) ;  /* 0x0000006000017945 */ /* 0x000fe80003800000 */
[----:B------:R1:W-:Y:S01]  /*63c0*/  @!P4 STG.E.U8 desc[UR36][R6.64+0xe8], R3 ;  /* 0x0000e8030600c986 */ /* 0x0003e2000c101124 */
[----:B------:R-:W-:Y:S05]  /*63d0*/  @P3 BRA `(.L_x_275) ;  /* 0x00000000000c3947 */ /* 0x000fea0003800000 */
[----:B--2---:R-:W1:Y:S02]  /*63e0*/  LDG.E.U8 R157, desc[UR36][R10.64+0xe9] ;  /* 0x0000e9240a9d7981 */ /* 0x004e64000c1e1100 */
[----:B-1----:R-:W-:-:S05]  /*63f0*/  PRMT R3, R157, 0x8880, RZ ;  /* 0x000088809d037816 */ /* 0x002fca00000000ff */
[----:B------:R-:W-:-:S07]  /*6400*/  IMAD R12, R3, R156, RZ ;  /* 0x0000009c030c7224 */ /* 0x000fce00078e02ff */
.L_x_275:
[----:B------:R-:W-:Y:S05]  /*6410*/  BSYNC B1 ;  /* 0x0000000000017941 */ /* 0x000fea0003800000 */
.L_x_274:
[----:B------:R-:W-:Y:S01]  /*6420*/  @!P3 IMAD R143, R143, R155, R12 ;  /* 0x0000009b8f8fb224 */ /* 0x000fe200078e020c */
[----:B------:R-:W-:Y:S04]  /*6430*/  BSSY B1, `(.L_x_276) ;  /* 0x0000006000017945 */ /* 0x000fe80003800000 */
[----:B------:R0:W-:Y:S01]  /*6440*/  @!P3 STG.E.U8 desc[UR36][R6.64+0xe9], R143 ;  /* 0x0000e98f0600b986 */ /* 0x0001e2000c101124 */
[----:B------:R-:W-:Y:S05]  /*6450*/  @P5 BRA `(.L_x_277) ;  /* 0x00000000000c5947 */ /* 0x000fea0003800000 */
[----:B--2---:R-:W1:Y:S02]  /*6460*/  LDG.E.U8 R157, desc[UR36][R8.64+0xf0] ;  /* 0x0000f024089d7981 */ /* 0x004e64000c1e1100 */
[----:B-1----:R-:W-:-:S05]  /*6470*/  PRMT R3, R157, 0x8880, RZ ;  /* 0x000088809d037816 */ /* 0x002fca00000000ff */
[----:B------:R-:W-:-:S07]  /*6480*/  IMAD R12, R3, R156, RZ ;  /* 0x0000009c030c7224 */ /* 0x000fce00078e02ff */
.L_x_277:
[----:B------:R-:W-:Y:S05]  /*6490*/  BSYNC B1 ;  /* 0x0000000000017941 */ /* 0x000fea0003800000 */
.L_x_276:
[----:B-1----:R-:W-:Y:S01]  /*64a0*/  @!P5 IMAD R3, R144, R155, R12 ;  /* 0x0000009b9003d224 */ /* 0x002fe200078e020c */
[----:B------:R-:W-:Y:S04]  /*64b0*/  BSSY B1, `(.L_x_278) ;  /* 0x0000006000017945 */ /* 0x000fe80003800000 */
[----:B------:R1:W-:Y:S01]  /*64c0*/  @!P5 STG.E.U8 desc[UR36][R4.64+0xf0], R3 ;  /* 0x0000f0030400d986 */ /* 0x0003e2000c101124 */
[----:B------:R-:W-:Y:S05]  /*64d0*/  @P2 BRA `(.L_x_279) ;  /* 0x00000000000c2947 */ /* 0x000fea0003800000 */
[----:B--2---:R-:W1:Y:S02]  /*64e0*/  LDG.E.U8 R157, desc[UR36][R8.64+0xf1] ;  /* 0x0000f124089d7981 */ /* 0x004e64000c1e1100 */
[----:B-1----:R-:W-:-:S05]  /*64f0*/  PRMT R3, R157, 0x8880, RZ ;  /* 0x000088809d037816 */ /* 0x002fca00000000ff */
[----:B------:R-:W-:-:S07]  /*6500*/  IMAD R12, R3, R156, RZ ;  /* 0x0000009c030c7224 */ /* 0x000fce00078e02ff */
.L_x_279:
[----:B------:R-:W-:Y:S05]  /*6510*/  BSYNC B1 ;  /* 0x0000000000017941 */ /* 0x000fea0003800000 */
.L_x_278:
[C---:B------:R-:W-:Y:S01]  /*6520*/  ISETP.LT.OR P4, PT, R0.reuse, 0xf1, !P0 ;  /* 0x000000f10000780c */ /* 0x040fe20004781670 */
[----:B------:R-:W-:Y:S01]  /*6530*/  @!P2 IMAD R145, R145, R155, R12 ;  /* 0x0000009b9191a224 */ /* 0x000fe200078e020c */
[----:B------:R-:W-:Y:S01]  /*6540*/  BSSY B1, `(.L_x_280) ;  /* 0x000000a000017945 */ /* 0x000fe20003800000 */
[C---:B------:R-:W-:Y:S02]  /*6550*/  ISETP.LT.OR P3, PT, R0.reuse, 0xf2, !P0 ;  /* 0x000000f20000780c */ /* 0x040fe40004761670 */
        /* <DEDUP_REMOVED lines=8> */
.L_x_281:
[----:B------:R-:W-:Y:S05]  /*65e0*/  BSYNC B1 ;  /* 0x0000000000017941 */ /* 0x000fea0003800000 */
.L_x_280:
[----:B-1----:R-:W-:Y:S01]  /*65f0*/  @!P4 IMAD R3, R146, R155, R12 ;  /* 0x0000009b9203c224 */ /* 0x002fe200078e020c */
[----:B------:R-:W-:Y:S04]  /*6600*/  BSSY B1, `(.L_x_282) ;  /* 0x0000006000017945 */ /* 0x000fe80003800000 */
[----:B------:R1:W-:Y:S01]  /*6610*/  @!P4 STG.E.U8 desc[UR36][R6.64+0xf0], R3 ;  /* 0x0000f0030600c986 */ /* 0x0003e2000c101124 */
[----:B------:R-:W-:Y:S05]  /*6620*/  @P3 BRA `(.L_x_283) ;  /* 0x00000000000c3947 */ /* 0x000fea0003800000 */
[----:B--2---:R-:W1:Y:S02]  /*6630*/  LDG.E.U8 R157, desc[UR36][R10.64+0xf1] ;  /* 0x0000f1240a9d7981 */ /* 0x004e64000c1e1100 */
[----:B-1----:R-:W-:-:S05]  /*6640*/  PRMT R3, R157, 0x8880, RZ ;  /* 0x000088809d037816 */ /* 0x002fca00000000ff */
[----:B------:R-:W-:-:S07]  /*6650*/  IMAD R12, R3, R156, RZ ;  /* 0x0000009c030c7224 */ /* 0x000fce00078e02ff */
.L_x_283:
[----:B------:R-:W-:Y:S05]  /*6660*/  BSYNC B1 ;  /* 0x0000000000017941 */ /* 0x000fea0003800000 */
.L_x_282:
[----:B------:R-:W-:Y:S01]  /*6670*/  @!P3 IMAD R147, R147, R155, R12 ;  /* 0x0000009b9393b224 */ /* 0x000fe200078e020c */
[----:B------:R-:W-:Y:S04]  /*6680*/  BSSY B1, `(.L_x_284) ;  /* 0x0000006000017945 */ /* 0x000fe80003800000 */
[----:B------:R0:W-:Y:S01]  /*6690*/  @!P3 STG.E.U8 desc[UR36][R6.64+0xf1], R147 ;  /* 0x0000f1930600b986 */ /* 0x0001e2000c101124 */
[----:B------:R-:W-:Y:S05]  /*66a0*/  @P2 BRA `(.L_x_285) ;  /* 0x00000000000c2947 */ /* 0x000fea0003800000 */
[----:B--2---:R-:W1:Y:S02]  /*66b0*/  LDG.E.U8 R157, desc[UR36][R8.64+0xf8] ;  /* 0x0000f824089d7981 */ /* 0x004e64000c1e1100 */
[----:B-1----:R-:W-:-:S05]  /*66c0*/  PRMT R3, R157, 0x8880, RZ ;  /* 0x000088809d037816 */ /* 0x002fca00000000ff */
[----:B------:R-:W-:-:S07]  /*66d0*/  IMAD R12, R3, R156, RZ ;  /* 0x0000009c030c7224 */ /* 0x000fce00078e02ff */
.L_x_285:
[----:B------:R-:W-:Y:S05]  /*66e0*/  BSYNC B1 ;  /* 0x0000000000017941 */ /* 0x000fea0003800000 */
.L_x_284:
[----:B-1----:R-:W-:Y:S01]  /*66f0*/  @!P2 IMAD R3, R148, R155, R12 ;  /* 0x0000009b9403a224 */ /* 0x002fe200078e020c */
[----:B------:R-:W-:Y:S04]  /*6700*/  BSSY B1, `(.L_x_286) ;  /* 0x0000006000017945 */ /* 0x000fe80003800000 */
[----:B------:R1:W-:Y:S01]  /*6710*/  @!P2 STG.E.U8 desc[UR36][R4.64+0xf8], R3 ;  /* 0x0000f8030400a986 */ /* 0x0003e2000c101124 */
[----:B------:R-:W-:Y:S05]  /*6720*/  @P1 BRA `(.L_x_287) ;  /* 0x00000000000c1947 */ /* 0x000fea0003800000 */
[----:B--2---:R-:W1:Y:S02]  /*6730*/  LDG.E.U8 R157, desc[UR36][R8.64+0xf9] ;  /* 0x0000f924089d7981 */ /* 0x004e64000c1e1100 */
[----:B-1----:R-:W-:-:S05]  /*6740*/  PRMT R3, R157, 0x8880, RZ ;  /* 0x000088809d037816 */ /* 0x002fca00000000ff */
[----:B------:R-:W-:-:S07]  /*6750*/  IMAD R12, R3, R156, RZ ;  /* 0x0000009c030c7224 */ /* 0x000fce00078e02ff */
.L_x_287:
[----:B------:R-:W-:Y:S05]  /*6760*/  BSYNC B1 ;  /* 0x0000000000017941 */ /* 0x000fea0003800000 */
.L_x_286:
[----:B------:R-:W-:Y:S01]  /*6770*/  @!P1 IMAD R149, R149, R155, R12 ;  /* 0x0000009b95959224 */ /* 0x000fe200078e020c */
[----:B------:R-:W-:Y:S04]  /*6780*/  BSSY B1, `(.L_x_288) ;  /* 0x0000006000017945 */ /* 0x000fe80003800000 */
[----:B------:R0:W-:Y:S01]  /*6790*/  @!P1 STG.E.U8 desc[UR36][R4.64+0xf9], R149 ;  /* 0x0000f99504009986 */ /* 0x0001e2000c101124 */
[----:B------:R-:W-:Y:S05]  /*67a0*/  @P5 BRA `(.L_x_289) ;  /* 0x00000000000c5947 */ /* 0x000fea0003800000 */
[----:B--2---:R-:W1:Y:S02]  /*67b0*/  LDG.E.U8 R157, desc[UR36][R10.64+0xf8] ;  /* 0x0000f8240a9d7981 */ /* 0x004e64000c1e1100 */
[----:B-1----:R-:W-:-:S05]  /*67c0*/  PRMT R3, R157, 0x8880, RZ ;  /* 0x000088809d037816 */ /* 0x002fca00000000ff */
[----:B------:R-:W-:-:S07]  /*67d0*/  IMAD R12, R3, R156, RZ ;  /* 0x0000009c030c7224 */ /* 0x000fce00078e02ff */
.L_x_289:
[----:B------:R-:W-:Y:S05]  /*67e0*/  BSYNC B1 ;  /* 0x0000000000017941 */ /* 0x000fea0003800000 */
.L_x_288:
[----:B-1----:R-:W-:Y:S01]  /*67f0*/  @!P5 IMAD R3, R150, R155, R12 ;  /* 0x0000009b9603d224 */ /* 0x002fe200078e020c */
[----:B------:R-:W-:Y:S01]  /*6800*/  ISETP.LT.OR P0, PT, R0, 0xfa, !P0 ;  /* 0x000000fa0000780c */ /* 0x000fe20004701670 */
[----:B------:R-:W-:Y:S03]  /*6810*/  BSSY B1, `(.L_x_290) ;  /* 0x0000006000017945 */ /* 0x000fe60003800000 */
[----:B------:R1:W-:Y:S09]  /*6820*/  @!P5 STG.E.U8 desc[UR36][R6.64+0xf8], R3 ;  /* 0x0000f8030600d986 */ /* 0x0003f2000c101124 */
[----:B------:R-:W-:Y:S05]  /*6830*/  @P0 BRA `(.L_x_291) ;  /* 0x00000000000c0947 */ /* 0x000fea0003800000 */
[----:B--2---:R-:W1:Y:S02]  /*6840*/  LDG.E.U8 R157, desc[UR36][R10.64+0xf9] ;  /* 0x0000f9240a9d7981 */ /* 0x004e64000c1e1100 */
[----:B-1----:R-:W-:-:S05]  /*6850*/  PRMT R3, R157, 0x8880, RZ ;  /* 0x000088809d037816 */ /* 0x002fca00000000ff */
[----:B------:R-:W-:-:S07]  /*6860*/  IMAD R12, R3, R156, RZ ;  /* 0x0000009c030c7224 */ /* 0x000fce00078e02ff */
.L_x_291:
[----:B------:R-:W-:Y:S05]  /*6870*/  BSYNC B1 ;  /* 0x0000000000017941 */ /* 0x000fea0003800000 */
.L_x_290:
[----:B------:R-:W-:Y:S01]  /*6880*/  IMAD R151, R151, R155, R12 ;  /* 0x0000009b97977224 */ /* 0x000fe200078e020c */
[----:B------:R-:W-:Y:S06]  /*6890*/  @P0 BRA `(.L_x_292) ;  /* 0x0000001800100947 */ /* 0x000fec0003800000 */
[----:B------:R0:W-:Y:S01]  /*68a0*/  STG.E.U8 desc[UR36][R6.64+0xf9], R151 ;  /* 0x0000f99706007986 */ /* 0x0001e2000c101124 */
[----:B------:R-:W-:Y:S05]  /*68b0*/  BRA `(.L_x_292) ;  /* 0x0000001800087947 */ /* 0x000fea0003800000 */
.L_x_35:
[C---:B------:R-:W-:Y:S02]  /*68c0*/  ISETP.GE.AND P1, PT, R162.reuse, 0x1, PT ;  /* 0x00000001a200780c */ /* 0x040fe40003f26270 */
[----:B------:R-:W-:Y:S02]  /*68d0*/  ISETP.GE.AND P0, PT, R162, 0x9, PT ;  /* 0x00000009a200780c */ /* 0x000fe40003f06270 */
[C---:B------:R-:W-:Y:S02]  /*68e0*/  ISETP.LT.OR P4, PT, R0.reuse, 0x1, !P1 ;  /* 0x000000010000780c */ /* 0x040fe40004f81670 */
[C---:B------:R-:W-:Y:S02]  /*68f0*/  ISETP.LT.OR P3, PT, R0.reuse, 0x2, !P1 ;  /* 0x000000020000780c */ /* 0x040fe40004f61670 */
[C---:B------:R-:W-:Y:S02]  /*6900*/  ISETP.LT.OR P2, PT, R0.reuse, 0x1, !P0 ;  /* 0x000000010000780c */ /* 0x040fe40004741670 */
[----:B------:R-:W-:-:S07]  /*6910*/  ISETP.LT.OR P5, PT, R0, 0x2, !P0 ;  /* 0x000000020000780c */ /* 0x000fce00047a1670 */
[-C--:B------:R-:W-:Y:S02]  /*6920*/  @!P4 IMAD R3, R24, R155.reuse, RZ ;  /* 0x0000009b1803c224 */ /* 0x080fe400078e02ff */
[-C--:B------:R-:W-:Y:S02]  /*6930*/  @!P3 IMAD R25, R25, R155.reuse, RZ ;  /* 0x0000009b1919b224 */ /* 0x080fe400078e02ff */
[-C--:B------:R-:W-:Y:S01]  /*6940*/  @!P2 IMAD R9, R26, R155.reuse, RZ ;  /* 0x0000009b1a09a224 */ /* 0x080fe200078e02ff */
[----:B------:R0:W-:Y:S01]  /*6950*/  @!P4 STG.E.U8 desc[UR36][R4.64], R3 ;  /* 0x000000030400c986 */ /* 0x0001e2000c101124 */
[C---:B------:R-:W-:Y:S01]  /*6960*/  ISETP.LT.OR P4, PT, R0.reuse, 0x9, !P1 ;  /* 0x000000090000780c */ /* 0x040fe20004f81670 */
[----:B------:R-:W-:Y:S02]  /*6970*/  @!P5 IMAD R27, R27, R155, RZ ;  /* 0x0000009b1b1bd224 */ /* 0x000fe400078e02ff */
[----:B------:R-:W-:Y:S01]  /*6980*/  @!P3 STG.E.U8 desc[UR36][R4.64+0x1], R25 ;  /* 0x000001190400b986 */ /* 0x000fe2000c101124 */
[----:B------:R-:W-:-:S03]  /*6990*/  ISETP.LT.OR P3, PT, R0, 0xa, !P1 ;  /* 0x0000000a0000780c */ /* 0x000fc60004f61670 */
[----:B------:R1:W-:Y:S01]  /*69a0*/  @!P2 STG.E.U8 desc[UR36][R6.64], R9 ;  /* 0x000000090600a986 */ /* 0x0003e2000c101124 */
[----:B------:R-:W-:-:S03]  /*69b0*/  ISETP.LT.OR P2, PT, R0, 0x9, !P0 ;  /* 0x000000090000780c */ /* 0x000fc60004741670 */
[----:B------:R-:W-:Y:S01]  /*69c0*/  @!P5 STG.E.U8 desc[UR36][R6.64+0x1], R27 ;  /* 0x0000011b0600d986 */ /* 0x000fe2000c101124 */
[----:B------:R-:W-:Y:S01]  /*69d0*/  ISETP.LT.OR P5, PT, R0, 0xa, !P0 ;  /* 0x0000000a0000780c */ /* 0x000fe200047a1670 */
[----:B------:R-:W-:-:S04]  /*69e0*/  @!P4 IMAD R11, R28, R155, RZ ;  /* 0x0000009b1c0bc224 */ /* 0x000fc800078e02ff */
[-C--:B------:R-:W-:Y:S01]  /*69f0*/  @!P3 IMAD R29, R29, R155.reuse, RZ ;  /* 0x0000009b1d1db224 */ /* 0x080fe200078e02ff */
[----:B------:R-:W-:Y:S01]  /*6a00*/  @!P4 STG.E.U8 desc[UR36][R4.64+0x8], R11 ;  /* 0x0000080b0400c986 */ /* 0x000fe2000c101124 */
[----:B------:R-:W-:Y:S02]  /*6a10*/  ISETP.LT.OR P4, PT, R0, 0x11, !P1 ;  /* 0x000000110000780c */ /* 0x000fe40004f81670 */
[-C--:B0-----:R-:W-:Y:S01]  /*6a20*/  @!P2 IMAD R3, R30, R155.reuse, RZ ;  /* 0x0000009b1e03a224 */ /* 0x081fe200078e02ff */
[----:B------:R-:W-:Y:S01]  /*6a30*/  @!P3 STG.E.U8 desc[UR36][R4.64+0x9], R29 ;  /* 0x0000091d0400b986 */ /* 0x000fe2000c101124 */
[C---:B------:R-:W-:Y:S02]  /*6a40*/  ISETP.LT.OR P3, PT, R0.reuse, 0x12, !P1 ;  /* 0x000000120000780c */ /* 0x040fe40004f61670 */
[----:B------:R-:W-:Y:S01]  /*6a50*/  @!P5 IMAD R31, R31, R155, RZ ;  /* 0x0000009b1f1fd224 */ /* 0x000fe200078e02ff */
[----:B------:R0:W-:Y:S01]  /*6a60*/  @!P2 STG.E.U8 desc[UR36][R6.64+0x8], R3 ;  /* 0x000008030600a986 */ /* 0x0001e2000c101124 */
[----:B------:R-:W-:-:S03]  /*6a70*/  ISETP.LT.OR P2, PT, R0, 0x11, !P0 ;  /* 0x000000110000780c */ /* 0x000fc60004741670 */
[----:B------:R-:W-:Y:S01]  /*6a80*/  @!P5 STG.E.U8 desc[UR36][R6.64+0x9], R31 ;  /* 0x0000091f0600d986 */ /* 0x000fe2000c101124 */
[----:B------:R-:W-:Y:S01]  /*6a90*/  ISETP.LT.OR P5, PT, R0, 0x12, !P0 ;  /* 0x000000120000780c */ /* 0x000fe200047a1670 */
[----:B-1----:R-:W-:-:S04]  /*6aa0*/  @!P4 IMAD R9, R32, R155, RZ ;  /* 0x0000009b2009c224 */ /* 0x002fc800078e02ff */
        /* <DEDUP_REMOVED lines=301> */
[----:B------:R1:W-:Y:S01]  /*7d80*/  @!P4 STG.E.U8 desc[UR36][R4.64+0xd8], R11 ;  /* 0x0000d80b0400c986 */ /* 0x0003e2000c101124 */
        /* <DEDUP_REMOVED lines=13> */
[-C--:B-1----:R-:W-:Y:S01]  /*7e60*/  @!P2 IMAD R11, R138, R155.reuse, RZ ;  /* 0x0000009b8a0ba224 */ /* 0x082fe200078e02ff */
[----:B------:R-:W-:Y:S01]  /*7e70*/  @!P3 STG.E.U8 desc[UR36][R4.64+0xe1], R137 ;  /* 0x0000e1890400b986 */ /* 0x000fe2000c101124 */
[C---:B------:R-:W-:Y:S02]  /*7e80*/  ISETP.LT.OR P3, PT, R0.reuse, 0xea, !P1 ;  /* 0x000000ea0000780c */ /* 0x040fe40004f61670 */
[----:B------:R-:W-:Y:S01]  /*7e90*/  @!P5 IMAD R139, R139, R155, RZ ;  /* 0x0000009b8b8bd224 */ /* 0x000fe200078e02ff */
[----:B------:R1:W-:Y:S01]  /*7ea0*/  @!P2 STG.E.U8 desc[UR36][R6.64+0xe0], R11 ;  /* 0x0000e00b0600a986 */ /* 0x0003e2000c101124 */
[----:B------:R-:W-:-:S03]  /*7eb0*/  ISETP.LT.OR P2, PT, R0, 0xe9, !P0 ;  /* 0x000000e90000780c */ /* 0x000fc60004741670 */
[----:B------:R-:W-:Y:S01]  /*7ec0*/  @!P5 STG.E.U8 desc[UR36][R6.64+0xe1], R139 ;  /* 0x0000e18b0600d986 */ /* 0x000fe2000c101124 */
[----:B------:R-:W-:Y:S01]  /*7ed0*/  ISETP.LT.OR P5, PT, R0, 0xea, !P0 ;  /* 0x000000ea0000780c */ /* 0x000fe200047a1670 */
[----:B0-----:R-:W-:-:S04]  /*7ee0*/  @!P4 IMAD R3, R140, R155, RZ ;  /* 0x0000009b8c03c224 */ /* 0x001fc800078e02ff */
[-C--:B------:R-:W-:Y:S01]  /*7ef0*/  @!P3 IMAD R141, R141, R155.reuse, RZ ;  /* 0x0000009b8d8db224 */ /* 0x080fe200078e02ff */
[----:B------:R0:W-:Y:S01]  /*7f00*/  @!P4 STG.E.U8 desc[UR36][R4.64+0xe8], R3 ;  /* 0x0000e8030400c986 */ /* 0x0001e2000c101124 */
[----:B------:R-:W-:Y:S02]  /*7f10*/  ISETP.LT.OR P4, PT, R0, 0xf2, !P1 ;  /* 0x000000f20000780c */ /* 0x000fe40004f81670 */
[-C--:B---3--:R-:W-:Y:S01]  /*7f20*/  @!P2 IMAD R9, R142, R155.reuse, RZ ;  /* 0x0000009b8e09a224 */ /* 0x088fe200078e02ff */
[----:B------:R-:W-:Y:S01]  /*7f30*/  @!P3 STG.E.U8 desc[UR36][R4.64+0xe9], R141 ;  /* 0x0000e98d0400b986 */ /* 0x000fe2000c101124 */
[C---:B------:R-:W-:Y:S02]  /*7f40*/  ISETP.LT.OR P3, PT, R0.reuse, 0xf1, !P1 ;  /* 0x000000f10000780c */ /* 0x040fe40004f61670 */
[----:B------:R-:W-:Y:S01]  /*7f50*/  @!P5 IMAD R143, R143, R155, RZ ;  /* 0x0000009b8f8fd224 */ /* 0x000fe200078e02ff */
[----:B------:R-:W-:Y:S01]  /*7f60*/  @!P2 STG.E.U8 desc[UR36][R6.64+0xe8], R9 ;  /* 0x0000e8090600a986 */ /* 0x000fe2000c101124 */
[----:B------:R-:W-:-:S03]  /*7f70*/  ISETP.LT.OR P2, PT, R0, 0xf1, !P0 ;  /* 0x000000f10000780c */ /* 0x000fc60004741670 */
[----:B------:R-:W-:Y:S01]  /*7f80*/  @!P5 STG.E.U8 desc[UR36][R6.64+0xe9], R143 ;  /* 0x0000e98f0600d986 */ /* 0x000fe2000c101124 */
[----:B------:R-:W-:Y:S01]  /*7f90*/  ISETP.LT.OR P5, PT, R0, 0xf9, !P0 ;  /* 0x000000f90000780c */ /* 0x000fe200047a1670 */
[----:B------:R-:W-:-:S04]  /*7fa0*/  @!P4 IMAD R145, R145, R155, RZ ;  /* 0x0000009b9191c224 */ /* 0x000fc800078e02ff */
[-C--:B-1----:R-:W-:Y:S01]  /*7fb0*/  @!P3 IMAD R11, R144, R155.reuse, RZ ;  /* 0x0000009b900bb224 */ /* 0x082fe200078e02ff */
[----:B------:R-:W-:Y:S01]  /*7fc0*/  @!P4 STG.E.U8 desc[UR36][R4.64+0xf1], R145 ;  /* 0x0000f1910400c986 */ /* 0x000fe2000c101124 */
[C---:B------:R-:W-:Y:S02]  /*7fd0*/  ISETP.LT.OR P4, PT, R0.reuse, 0xf2, !P0 ;  /* 0x000000f20000780c */ /* 0x040fe40004781670 */
[C---:B------:R-:W-:Y:S01]  /*7fe0*/  ISETP.LT.OR P0, PT, R0.reuse, 0xfa, !P0 ;  /* 0x000000fa0000780c */ /* 0x040fe20004701670 */
[----:B------:R1:W-:Y:S01]  /*7ff0*/  @!P3 STG.E.U8 desc[UR36][R4.64+0xf0], R11 ;  /* 0x0000f00b0400b986 */ /* 0x0003e2000c101124 */
[----:B------:R-:W-:Y:S01]  /*8000*/  ISETP.LT.OR P3, PT, R0, 0xf9, !P1 ;  /* 0x000000f90000780c */ /* 0x000fe20004f61670 */
[----:B0-----:R-:W-:Y:S01]  /*8010*/  @!P2 IMAD R3, R146, R155, RZ ;  /* 0x0000009b9203a224 */ /* 0x001fe200078e02ff */
[----:B------:R-:W-:-:S04]  /*8020*/  ISETP.LT.OR P1, PT, R0, 0xfa, !P1 ;  /* 0x000000fa0000780c */ /* 0x000fc80004f21670 */
[----:B------:R0:W-:Y:S03]  /*8030*/  @!P2 STG.E.U8 desc[UR36][R6.64+0xf0], R3 ;  /* 0x0000f0030600a986 */ /* 0x0001e6000c101124 */
[-C--:B------:R-:W-:Y:S02]  /*8040*/  @!P4 IMAD R147, R147, R155.reuse, RZ ;  /* 0x0000009b9393c224 */ /* 0x080fe400078e02ff */
[-C--:B-1----:R-:W-:Y:S02]  /*8050*/  @!P5 IMAD R11, R150, R155.reuse, RZ ;  /* 0x0000009b960bd224 */ /* 0x082fe400078e02ff */
[-C--:B------:R-:W-:Y:S01]  /*8060*/  @!P3 IMAD R9, R148, R155.reuse, RZ ;  /* 0x0000009b9409b224 */ /* 0x080fe200078e02ff */
[----:B------:R0:W-:Y:S01]  /*8070*/  @!P4 STG.E.U8 desc[UR36][R6.64+0xf1], R147 ;  /* 0x0000f1930600c986 */ /* 0x0001e2000c101124 */
[-C--:B------:R-:W-:Y:S02]  /*8080*/  @!P1 IMAD R149, R149, R155.reuse, RZ ;  /* 0x0000009b95959224 */ /* 0x080fe400078e02ff */
[----:B------:R-:W-:Y:S01]  /*8090*/  @!P0 IMAD R151, R151, R155, RZ ;  /* 0x0000009b97978224 */ /* 0x000fe200078e02ff */
[----:B------:R0:W-:Y:S04]  /*80a0*/  @!P3 STG.E.U8 desc[UR36][R4.64+0xf8], R9 ;  /* 0x0000f8090400b986 */ /* 0x0001e8000c101124 */
[----:B------:R0:W-:Y:S04]  /*80b0*/  @!P1 STG.E.U8 desc[UR36][R4.64+0xf9], R149 ;  /* 0x0000f99504009986 */ /* 0x0001e8000c101124 */
[----:B------:R0:W-:Y:S04]  /*80c0*/  @!P5 STG.E.U8 desc[UR36][R6.64+0xf8], R11 ;  /* 0x0000f80b0600d986 */ /* 0x0001e8000c101124 */
[----:B------:R0:W-:Y:S02]  /*80d0*/  @!P0 STG.E.U8 desc[UR36][R6.64+0xf9], R151 ;  /* 0x0000f99706008986 */ /* 0x0001e4000c101124 */
.L_x_292:
[----:B------:R-:W-:Y:S05]  /*80e0*/  BSYNC B0 ;  /* 0x0000000000007941 */ /* 0x000fea0003800000 */
.L_x_34:
[----:B------:R-:W-:Y:S01]  /*80f0*/  ULDC UR4, c[0x0][0xc] ;  /* 0x0000030000047ab9 */ /* 0x000fe20000000800 */
[----:B------:R-:W-:Y:S01]  /*8100*/  ULDC UR5, c[0x0][0x10] ;  /* 0x0000040000057ab9 */ /* 0x000fe20000000800 */
[----:B01----:R-:W0:Y:S01]  /*8110*/  LDC R3, c[0x0][0x14] ;  /* 0x00000500ff037b82 */ /* 0x003e220000000800 */
[----:B------:R-:W-:Y:S01]  /*8120*/  UIMAD.WIDE.U32 UR4, UR4, UR5, URZ ;  /* 0x00000005040472a5 */ /* 0x000fe2000f8e003f */
[----:B------:R-:W-:Y:S01]  /*8130*/  PRMT R0, RZ, 0x7610, R0 ;  /* 0x00007610ff007816 */ /* 0x000fe20000000000 */
[----:B------:R-:W-:Y:S02]  /*8140*/  IMAD.MOV.U32 R153, RZ, RZ, -0x1 ;  /* 0xffffffffff997424 */ /* 0x000fe400078e00ff */
[----:B------:R-:W-:Y:S02]  /*8150*/  IMAD.MOV.U32 R22, RZ, RZ, -0x1 ;  /* 0xffffffffff167424 */ /* 0x000fe400078e00ff */
[----:B0-----:R-:W-:-:S04]  /*8160*/  IMAD.WIDE.U32 R16, R3, UR4, R16 ;  /* 0x0000000403107c25 */ /* 0x001fc8000f8e0010 */
[----:B------:R-:W-:Y:S01]  /*8170*/  IMAD R3, R3, UR5, RZ ;  /* 0x0000000503037c24 */ /* 0x000fe2000f8e02ff */
[----:B------:R-:W-:Y:S02]  /*8180*/  ULDC.64 UR4, c[0x0][0x650] ;  /* 0x0001940000047ab9 */ /* 0x000fe40000000a00 */
[----:B------:R-:W-:Y:S01]  /*8190*/  ISETP.GE.U32.AND P0, PT, R16, UR4, PT ;  /* 0x0000000410007c0c */ /* 0x000fe2000bf06070 */
[----:B------:R-:W-:-:S05]  /*81a0*/  IMAD.IADD R17, R17, 0x1, R3 ;  /* 0x0000000111117824 */ /* 0x000fca00078e0203 */
[----:B------:R-:W-:-:S13]  /*81b0*/  ISETP.GE.U32.AND.EX P0, PT, R17, UR5, PT, P0 ;  /* 0x0000000511007c0c */ /* 0x000fda000bf06100 */
[----:B------:R-:W-:Y:S05]  /*81c0*/  @P0 BRA `(.L_x_293) ;  /* 0x0000000400640947 */ /* 0x000fea0003800000 */
[----:B------:R-:W0:Y:S01]  /*81d0*/  S2R R12, SR_CTAID.X ;  /* 0x00000000000c7919 */ /* 0x000e220000002500 */
[----:B------:R-:W1:Y:S01]  /*81e0*/  LDC.64 R10, c[0x0][0x628] ;  /* 0x00018a00ff0a7b82 */ /* 0x000e620000000a00 */
[----:B------:R-:W-:Y:S01]  /*81f0*/  ULDC UR4, c[0x0][0x150] ;  /* 0x0000540000047ab9 */ /* 0x000fe20000000800 */
[----:B------:R-:W-:Y:S01]  /*8200*/  IMAD.MOV.U32 R8, RZ, RZ, R16 ;  /* 0x000000ffff087224 */ /* 0x000fe200078e0010 */
[----:B------:R-:W0:Y:S01]  /*8210*/  S2R R24, SR_CTAID.Y ;  /* 0x0000000000187919 */ /* 0x000e220000002600 */
[----:B------:R-:W-:-:S04]  /*8220*/  IMAD.MOV.U32 R9, RZ, RZ, R17 ;  /* 0x000000ffff097224 */ /* 0x000fc800078e0011 */
[----:B------:R-:W2:Y:S08]  /*8230*/  LDC R21, c[0x0][0x144] ;  /* 0x00005100ff157b82 */ /* 0x000eb00000000800 */
[----:B------:R-:W2:Y:S08]  /*8240*/  LDC R0, c[0x0][0x630] ;  /* 0x00018c00ff007b82 */ /* 0x000eb00000000800 */
[----:B------:R-:W2:Y:S01]  /*8250*/  LDC.64 R14, c[0x0][0x620] ;  /* 0x00018800ff0e7b82 */ /* 0x000ea20000000a00 */
[----:B-1----:R-:W-:-:S04]  /*8260*/  ISETP.NE.U32.AND P0, PT, R10, RZ, PT ;  /* 0x000000ff0a00720c */ /* 0x002fc80003f05070 */
[----:B------:R-:W-:Y:S02]  /*8270*/  ISETP.NE.AND.EX P0, PT, R11, RZ, PT, P0 ;  /* 0x000000ff0b00720c */ /* 0x000fe40003f05300 */
[----:B0-----:R-:W-:-:S05]  /*8280*/  I2FP.F32.U32 R3, R12 ;  /* 0x0000000c00037245 */ /* 0x001fca0000201000 */
[----:B------:R-:W-:-:S04]  /*8290*/  FMUL R3, R3, UR4 ;  /* 0x0000000403037c20 */ /* 0x000fc80008400000 */
[----:B------:R0:W1:Y:S02]  /*82a0*/  F2I.U32.TRUNC.NTZ R20, R3 ;  /* 0x0000000300147305 */ /* 0x000064000020f000 */
[----:B------:R-:W-:Y:S05]  /*82b0*/  @!P0 BRA `(.L_x_294) ;  /* 0x0000000000288947 */ /* 0x000fea0003800000 */
[----:B0-----:R-:W0:Y:S02]  /*82c0*/  LDC R3, c[0x0][0x634] ;  /* 0x00018d00ff037b82 */ /* 0x001e240000000800 */
[----:B0-----:R-:W-:-:S05]  /*82d0*/  IADD3 R3, P0, R16, R3, RZ ;  /* 0x0000000310037210 */ /* 0x001fca0007f1e0ff */
[----:B------:R-:W-:-:S04]  /*82e0*/  IMAD.X R13, RZ, RZ, R17, P0 ;  /* 0x000000ffff0d7224 */ /* 0x000fc800000e0611 */
[----:B---3--:R-:W-:-:S04]  /*82f0*/  IMAD.WIDE.U32 R4, R13, R10, RZ ;  /* 0x0000000a0d047225 */ /* 0x008fc800078e00ff */
[----:B----4-:R-:W-:-:S04]  /*8300*/  IMAD.WIDE.U32 R6, P0, R3, R11, R4 ;  /* 0x0000000b03067225 */ /* 0x010fc80007800004 */
[----:B------:R-:W-:-:S04]  /*8310*/  IMAD.WIDE.U32 R4, R3, R10, RZ ;  /* 0x0000000a03047225 */ /* 0x000fc800078e00ff */
[----:B------:R-:W-:Y:S01]  /*8320*/  IMAD.X R9, RZ, RZ, RZ, P0 ;  /* 0x000000ffff097224 */ /* 0x000fe200000e06ff */
[----:B------:R-:W-:Y:S01]  /*8330*/  IADD3 RZ, P0, R5, R6, RZ ;  /* 0x0000000605ff7210 */ /* 0x000fe20007f1e0ff */
[----:B------:R-:W-:-:S04]  /*8340*/  IMAD.MOV.U32 R8, RZ, RZ, R7 ;  /* 0x000000ffff087224 */ /* 0x000fc800078e0007 */
[----:B------:R-:W-:-:S08]  /*8350*/  IMAD.WIDE.U32.X R8, R13, R11, R8, P0 ;  /* 0x0000000b0d087225 */ /* 0x000fd000000e0408 */
.L_x_294:
[----:B------:R-:W3:Y:S01]  /*8360*/  LDC.64 R28, c[0x0][0x640] ;  /* 0x00019000ff1c7b82 */ /* 0x000ee20000000a00 */
[-CC-:B--2---:R-:W-:Y:S01]  /*8370*/  SHF.R.U64 R22, R8, R0.reuse, R9.reuse ;  /* 0x0000000008167219 */ /* 0x184fe20000001209 */
[----:B-1----:R-:W-:Y:S01]  /*8380*/  IMAD.MOV R20, RZ, RZ, -R20 ;  /* 0x000000ffff147224 */ /* 0x002fe200078e0a14 */
[----:B------:R-:W-:Y:S01]  /*8390*/  SHF.R.U32.HI R0, RZ, R0, R9 ;  /* 0x00000000ff007219 */ /* 0x000fe20000011609 */
[----:B------:R-:W-:Y:S01]  /*83a0*/  ULDC UR4, c[0x0][0x154] ;  /* 0x0000550000047ab9 */ /* 0x000fe20000000800 */
[----:B0-----:R-:W-:Y:S01]  /*83b0*/  IADD3 R3, P0, RZ, -R22, RZ ;  /* 0x80000016ff037210 */ /* 0x001fe20007f1e0ff */
[----:B------:R-:W-:Y:S02]  /*83c0*/  IMAD R21, R21, R20, R12 ;  /* 0x0000001415157224 */ /* 0x000fe400078e020c */
[----:B----4-:R-:W0:Y:S01]  /*83d0*/  LDC R6, c[0x0][0x618] ;  /* 0x00018600ff067b82 */ /* 0x010e220000000800 */
[----:B------:R-:W-:Y:S02]  /*83e0*/  IMAD.MOV.U32 R7, RZ, RZ, 0x1 ;  /* 0x00000001ff077424 */ /* 0x000fe400078e00ff */
[----:B---3--:R-:W-:-:S04]  /*83f0*/  IMAD.X R5, RZ, RZ, ~R0, P0 ;  /* 0x000000ffff057224 */ /* 0x008fc800000e0e00 */
[-C--:B------:R-:W-:Y:S01]  /*8400*/  IMAD R0, R5, R14.reuse, RZ ;  /* 0x0000000e05007224 */ /* 0x080fe200078e02ff */
[----:B------:R-:W1:Y:S01]  /*8410*/  LDC R8, c[0x0][0x608] ;  /* 0x00018200ff087b82 */ /* 0x000e620000000800 */
[----:B------:R-:W-:-:S04]  /*8420*/  IMAD.WIDE.U32 R4, R3, R14, R16 ;  /* 0x0000000e03047225 */ /* 0x000fc800078e0010 */
[----:B------:R-:W-:Y:S01]  /*8430*/  IMAD R3, R3, R15, R0 ;  /* 0x0000000f03037224 */ /* 0x000fe200078e0200 */
[----:B------:R-:W-:Y:S02]  /*8440*/  I2FP.F32.U32 R0, R24 ;  /* 0x0000001800007245 */ /* 0x000fe40000201000 */
[----:B------:R-:W2:Y:S01]  /*8450*/  LDC R26, c[0x0][0x658] ;  /* 0x00019600ff1a7b82 */ /* 0x000ea20000000800 */
[----:B------:R-:W-:Y:S01]  /*8460*/  IMAD.IADD R3, R5, 0x1, R3 ;  /* 0x0000000105037824 */ /* 0x000fe200078e0203 */
[----:B------:R-:W-:Y:S01]  /*8470*/  ISETP.NE.U32.AND P0, PT, R28, RZ, PT ;  /* 0x000000ff1c00720c */ /* 0x000fe20003f05070 */
[----:B------:R-:W-:Y:S01]  /*8480*/  FMUL R0, R0, UR4 ;  /* 0x0000000400007c20 */ /* 0x000fe20008400000 */
[----:B------:R-:W-:Y:S02]  /*8490*/  IMAD.MOV.U32 R5, RZ, RZ, -0x1 ;  /* 0xffffffffff057424 */ /* 0x000fe400078e00ff */
[----:B------:R-:W-:Y:S01]  /*84a0*/  ISETP.NE.AND.EX P0, PT, R29, RZ, PT, P0 ;  /* 0x000000ff1d00720c */ /* 0x000fe20003f05300 */
[----:B------:R3:W4:Y:S01]  /*84b0*/  F2I.U32.TRUNC.NTZ R13, R0 ;  /* 0x00000000000d7305 */ /* 0x000722000020f000 */
[----:B------:R-:W3:Y:S01]  /*84c0*/  LDC R15, c[0x0][0x148] ;  /* 0x00005200ff0f7b82 */ /* 0x000ee20000000800 */
[----:B0-----:R-:W-:-:S02]  /*84d0*/  SHF.R.U64 R12, R4, R6, R3 ;  /* 0x00000006040c7219 */ /* 0x001fc40000001203 */
[----:B------:R-:W-:-:S05]  /*84e0*/  SHF.R.U32.HI R3, RZ, R6, R3 ;  /* 0x00000006ff037219 */ /* 0x000fca0000011603 */
[----:B------:R-:W0:Y:S01]  /*84f0*/  LDC R20, c[0x0][0x600] ;  /* 0x00018000ff147b82 */ /* 0x000e220000000800 */
[-CC-:B-1----:R-:W-:Y:S02]  /*8500*/  SHF.R.U64 R10, R12, R8.reuse, R3.reuse ;  /* 0x000000080c0a7219 */ /* 0x182fe40000001203 */
[----:B------:R-:W-:-:S05]  /*8510*/  SHF.R.U32.HI R3, RZ, R8, R3 ;  /* 0x00000008ff037219 */ /* 0x000fca0000011603 */
[----:B------:R-:W1:Y:S01]  /*8520*/  LDC R27, c[0x0][0x648] ;  /* 0x00019200ff1b7b82 */ /* 0x000e620000000800 */
[-C--:B--2---:R-:W-:Y:S02]  /*8530*/  SHF.L.U32 R4, R5, R26.reuse, RZ ;  /* 0x0000001a05047219 */ /* 0x084fe400000006ff */
[--C-:B------:R-:W-:Y:S02]  /*8540*/  SHF.R.U64 R14, R10, R26, R3.reuse ;  /* 0x0000001a0a0e7219 */ /* 0x100fe40000001203 */
[----:B------:R-:W-:Y:S02]  /*8550*/  LOP3.LUT R25, RZ, R4, RZ, 0x33, !PT ;  /* 0x00000004ff197212 */ /* 0x000fe400078e33ff */
[-C--:B------:R-:W-:Y:S01]  /*8560*/  SHF.R.U32.HI R5, RZ, R26.reuse, R3 ;  /* 0x0000001aff057219 */ /* 0x080fe20000011603 */
[----:B------:R-:W2:Y:S01]  /*8570*/  LDC R30, c[0x0][0x638] ;  /* 0x00018e00ff1e7b82 */ /* 0x000ea20000000800 */
[----:B------:R-:W-:Y:S01]  /*8580*/  SHF.L.U32 R154, R7, R26, RZ ;  /* 0x0000001a079a7219 */ /* 0x000fe200000006ff */
[----:B------:R-:W-:-:S06]  /*8590*/  IMAD.MOV.U32 R4, RZ, RZ, R14 ;  /* 0x000000ffff047224 */ /* 0x000fcc00078e000e */
[----:B------:R-:W0:Y:S01]  /*85a0*/  LDC R31, c[0x0][0x610] ;  /* 0x00018400ff1f7b82 */ /* 0x000e220000000800 */
[----:B----4-:R-:W-:Y:S05]  /*85b0*/  @!P0 BRA `(.L_x_295) ;  /* 0x0000000000288947 */ /* 0x010fea0003800000 */
        /* <DEDUP_REMOVED lines=10> */
.L_x_295:
[----:B------:R-:W-:Y:S01]  /*8660*/  ISETP.NE.AND P0, PT, R2, 0x1, PT ;  /* 0x000000010200780c */ /* 0x000fe20003f05270 */
[----:B0-----:R-:W-:Y:S01]  /*8670*/  VIADD R7, R20, 0xffffffff ;  /* 0xffffffff14077836 */ /* 0x001fe20000000000 */
[----:B-1-3--:R-:W-:Y:S01]  /*8680*/  SHF.R.U64 R0, R4, R27, R5 ;  /* 0x0000001b04007219 */ /* 0x00afe20000001205 */
[----:B------:R-:W-:Y:S01]  /*8690*/  IMAD.MOV R13, RZ, RZ, -R13 ;  /* 0x000000ffff0d7224 */ /* 0x000fe200078e0a0d */
[----:B------:R-:W-:Y:S01]  /*86a0*/  LOP3.LUT R5, R10, R25, RZ, 0xc0, !PT ;  /* 0x000000190a057212 */ /* 0x000fe200078ec0ff */
[----:B------:R-:W-:Y:S02]  /*86b0*/  IMAD.MOV.U32 R4, RZ, RZ, 0x1 ;  /* 0x00000001ff047424 */ /* 0x000fe400078e00ff */
[----:B------:R-:W-:Y:S02]  /*86c0*/  IMAD.MOV R3, RZ, RZ, -R0 ;  /* 0x000000ffff037224 */ /* 0x000fe400078e0a00 */
[----:B------:R-:W-:Y:S01]  /*86d0*/  IMAD R154, R154, R0, R5 ;  /* 0x000000009a9a7224 */ /* 0x000fe200078e0205 */
[----:B------:R-:W-:Y:S01]  /*86e0*/  LOP3.LUT R5, R12, R7, RZ, 0xc0, !PT ;  /* 0x000000070c057212 */ /* 0x000fe200078ec0ff */
[----:B--2---:R-:W-:-:S02]  /*86f0*/  IMAD R0, R3, R30, R14 ;  /* 0x0000001e03007224 */ /* 0x004fc400078e020e */
[----:B------:R-:W-:Y:S02]  /*8700*/  @P0 IMAD R21, R15, R13, R24 ;  /* 0x0000000d0f150224 */ /* 0x000fe400078e0218 */
[----:B------:R-:W-:Y:S01]  /*8710*/  IMAD R3, R0, R20, R5 ;  /* 0x0000001400037224 */ /* 0x000fe200078e0205 */
[----:B------:R-:W-:Y:S01]  /*8720*/  PRMT R0, R4, 0x7610, R0 ;  /* 0x0000761004007816 */ /* 0x000fe20000000000 */
[----:B------:R-:W-:-:S05]  /*8730*/  IMAD R154, R154, R31, R21 ;  /* 0x0000001f9a9a7224 */ /* 0x000fca00078e0215 */
[----:B------:R-:W-:Y:S02]  /*8740*/  SEL R153, R3, R154, !P0 ;  /* 0x0000009a03997207 */ /* 0x000fe40004000000 */
[----:B------:R-:W-:-:S07]  /*8750*/  SEL R154, R154, R3, !P0 ;  /* 0x000000039a9a7207 */ /* 0x000fce0004000000 */
.L_x_293:
[----:B------:R-:W-:-:S13]  /*8760*/  LOP3.LUT P0, RZ, R0, 0xff, RZ, 0xc0, !PT ;  /* 0x000000ff00ff7812 */ /* 0x000fda000780c0ff */
[----:B------:R-:W-:Y:S05]  /*8770*/  @P0 BRA `(.L_x_296) ;  /* 0xffffff8800940947 */ /* 0x000fea000383ffff */
[----:B------:R-:W-:Y:S05]  /*8780*/  EXIT ;  /* 0x000000000000794d */ /* 0x000fea0003800000 */
.L_x_7:
[----:B0-----:R-:W-:Y:S01]  /*8790*/  ULDC.64 UR4, c[0x0][0x650] ;  /* 0x0001940000047ab9 */ /* 0x001fe20000000a00 */
        /* <DEDUP_REMOVED lines=25> */
.L_x_298:
[----:B------:R-:W0:Y:S01]  /*8930*/  LDC.64 R28, c[0x0][0x640] ;  /* 0x00019000ff1c7b82 */ /* 0x000e220000000a00 */
[-CC-:B------:R-:W-:Y:S01]  /*8940*/  SHF.R.U64 R22, R12, R6.reuse, R13.reuse ;  /* 0x000000060c167219 */ /* 0x180fe2000000120d */
[----:B------:R-:W-:Y:S01]  /*8950*/  IMAD.MOV.U32 R30, RZ, RZ, 0x1 ;  /* 0x00000001ff1e7424 */ /* 0x000fe200078e00ff */
[----:B------:R-:W-:Y:S02]  /*8960*/  SHF.R.U32.HI R6, RZ, R6, R13 ;  /* 0x00000006ff067219 */ /* 0x000fe4000001160d */
        /* <DEDUP_REMOVED lines=8> */
[----:B------:R-:W-:Y:S01]  /*89f0*/  IMAD.IADD R9, R9, 0x1, R11 ;  /* 0x0000000109097824 */ /* 0x000fe200078e020b */
[----:B0-----:R-:W-:-:S04]  /*8a00*/  ISETP.NE.U32.AND P0, PT, R28, RZ, PT ;  /* 0x000000ff1c00720c */ /* 0x001fc80003f05070 */
[----:B------:R-:W-:Y:S02]  /*8a10*/  ISETP.NE.AND.EX P0, PT, R29, RZ, PT, P0 ;  /* 0x000000ff1d00720c */ /* 0x000fe40003f05300 */
[----:B------:R-:W0:Y:S01]  /*8a20*/  LDC R20, c[0x0][0x600] ;  /* 0x00018000ff147b82 */ /* 0x000e220000000800 */
[-CC-:B-1----:R-:W-:Y:S01]  /*8a30*/  SHF.R.U64 R14, R8, R10.reuse, R9.reuse ;  /* 0x0000000a080e7219 */ /* 0x182fe20000001209 */
[----:B------:R-:W-:Y:S01]  /*8a40*/  IMAD.MOV.U32 R8, RZ, RZ, -0x1 ;  /* 0xffffffffff087424 */ /* 0x000fe200078e00ff */
[----:B------:R-:W-:-:S05]  /*8a50*/  SHF.R.U32.HI R9, RZ, R10, R9 ;  /* 0x0000000aff097219 */ /* 0x000fca0000011609 */
[----:B------:R-:W1:Y:S01]  /*8a60*/  LDC R24, c[0x0][0x648] ;  /* 0x00019200ff187b82 */ /* 0x000e620000000800 */
[-CC-:B--2---:R-:W-:Y:S02]  /*8a70*/  SHF.R.U64 R23, R14, R12.reuse, R9.reuse ;  /* 0x0000000c0e177219 */ /* 0x184fe40000001209 */
[----:B------:R-:W-:-:S05]  /*8a80*/  SHF.R.U32.HI R6, RZ, R12, R9 ;  /* 0x0000000cff067219 */ /* 0x000fca0000011609 */
[----:B------:R-:W2:Y:S01]  /*8a90*/  LDC R26, c[0x0][0x638] ;  /* 0x00018e00ff1a7b82 */ /* 0x000ea20000000800 */
[-C--:B---3--:R-:W-:Y:S02]  /*8aa0*/  SHF.L.U32 R8, R8, R27.reuse, RZ ;  /* 0x0000001b08087219 */ /* 0x088fe400000006ff */
[-CC-:B------:R-:W-:Y:S02]  /*8ab0*/  SHF.R.U64 R25, R23, R27.reuse, R6.reuse ;  /* 0x0000001b17197219 */ /* 0x180fe40000001206 */
[----:B------:R-:W-:Y:S02]  /*8ac0*/  LOP3.LUT R32, RZ, R8, RZ, 0x33, !PT ;  /* 0x00000008ff207212 */ /* 0x000fe400078e33ff */
[----:B------:R-:W-:Y:S01]  /*8ad0*/  SHF.R.U32.HI R9, RZ, R27, R6 ;  /* 0x0000001bff097219 */ /* 0x000fe20000011606 */
[----:B------:R-:W3:Y:S01]  /*8ae0*/  LDC R31, c[0x0][0x610] ;  /* 0x00018400ff1f7b82 */ /* 0x000ee20000000800 */
[----:B------:R-:W-:Y:S01]  /*8af0*/  IMAD.MOV.U32 R8, RZ, RZ, R25 ;  /* 0x000000ffff087224 */ /* 0x000fe200078e0019 */
[----:B------:R-:W-:Y:S06]  /*8b00*/  @!P0 BRA `(.L_x_299) ;  /* 0x0000000000288947 */ /* 0x000fec0003800000 */
        /* <DEDUP_REMOVED lines=10> */
.L_x_299:
[----:B------:R-:W-:Y:S01]  /*8bb0*/  ISETP.NE.AND P0, PT, R2, 0x1, PT ;  /* 0x000000010200780c */ /* 0x000fe20003f05270 */
[----:B------:R-:W-:Y:S01]  /*8bc0*/  IMAD.MOV.U32 R13, RZ, RZ, R22 ;  /* 0x000000ffff0d7224 */ /* 0x000fe200078e0016 */
[----:B-1----:R-:W-:Y:S01]  /*8bd0*/  SHF.R.U64 R6, R8, R24, R9 ;  /* 0x0000001808067219 */ /* 0x002fe20000001209 */
[----:B0-----:R-:W-:Y:S01]  /*8be0*/  VIADD R9, R20, 0xffffffff ;  /* 0xffffffff14097836 */ /* 0x001fe20000000000 */
[----:B------:R-:W-:Y:S02]  /*8bf0*/  SHF.L.U32 R30, R30, R27, RZ ;  /* 0x0000001b1e1e7219 */ /* 0x000fe400000006ff */
[----:B------:R-:W-:Y:S01]  /*8c00*/  LOP3.LUT R5, R23, R32, RZ, 0xc0, !PT ;  /* 0x0000002017057212 */ /* 0x000fe200078ec0ff */
[----:B------:R-:W-:-:S04]  /*8c10*/  IMAD.MOV R8, RZ, RZ, -R6 ;  /* 0x000000ffff087224 */ /* 0x000fc800078e0a06 */
[----:B------:R-:W-:Y:S01]  /*8c20*/  IMAD R6, R30, R6, R5 ;  /* 0x000000061e067224 */ /* 0x000fe200078e0205 */
[----:B------:R-:W-:Y:S01]  /*8c30*/  LOP3.LUT R5, R14, R9, RZ, 0xc0, !PT ;  /* 0x000000090e057212 */ /* 0x000fe200078ec0ff */
[----:B------:R-:W-:Y:S02]  /*8c40*/  @P0 IMAD R3, R7, R21, R4 ;  /* 0x0000001507030224 */ /* 0x000fe400078e0204 */
[----:B--2---:R-:W-:Y:S02]  /*8c50*/  IMAD R4, R8, R26, R25 ;  /* 0x0000001a08047224 */ /* 0x004fe400078e0219 */
[----:B---3--:R-:W-:Y:S02]  /*8c60*/  IMAD R3, R6, R31, R3 ;  /* 0x0000001f06037224 */ /* 0x008fe400078e0203 */
[----:B------:R-:W-:Y:S02]  /*8c70*/  IMAD R4, R4, R20, R5 ;  /* 0x0000001404047224 */ /* 0x000fe400078e0205 */
[----:B------:R-:W-:-:S03]  /*8c80*/  IMAD.MOV.U32 R6, RZ, RZ, 0x1 ;  /* 0x00000001ff067424 */ /* 0x000fc600078e00ff */
[----:B------:R-:W-:Y:S02]  /*8c90*/  SEL R20, R4, R3, !P0 ;  /* 0x0000000304147207 */ /* 0x000fe40004000000 */
[----:B------:R-:W-:-:S07]  /*8ca0*/  SEL R11, R3, R4, !P0 ;  /* 0x00000004030b7207 */ /* 0x000fce0004000000 */
.L_x_297:
[----:B------:R-:W-:-:S08]  /*8cb0*/  NOP ;  /* 0x0000000000007918 */ /* 0x000fd00000000000 */
[----:B------:R-:W0:-:S00]  /*8cc0*/  USETMAXREG.DEALLOC.CTAPOOL 0x28 ;  /* 0x00000028000079c8 */ /* 0x000e0000080e0500 */
[----:B0-----:R-:W-:-:S13]  /*8cd0*/  ISETP.NE.AND P0, PT, R0, RZ, PT ;  /* 0x000000ff0000720c */ /* 0x001fda0003f05270 */
[----:B------:R-:W-:Y:S05]  /*8ce0*/  @P0 EXIT ;  /* 0x000000000000094d */ /* 0x000fea0003800000 */
[----:B------:R-:W-:Y:S01]  /*8cf0*/  LOP3.LUT P0, RZ, R6, 0xff, RZ, 0xc0, !PT ;  /* 0x000000ff06ff7812 */ /* 0x000fe2000780c0ff */
[----:B------:R-:W-:Y:S02]  /*8d00*/  IMAD.MOV.U32 R0, RZ, RZ, 0x1 ;  /* 0x00000001ff007424 */ /* 0x000fe400078e00ff */
[----:B------:R-:W-:-:S10]  /*8d10*/  IMAD.MOV.U32 R12, RZ, RZ, RZ ;  /* 0x000000ffff0c7224 */ /* 0x000fd400078e00ff */
[----:B------:R-:W-:Y:S05]  /*8d20*/  @!P0 BRA `(.L_x_300) ;  /* 0x0000000c00788947 */ /* 0x000fea0003800000 */
[----:B------:R-:W0:Y:S01]  /*8d30*/  LDC R0, c[0x0][0x28c] ;  /* 0x0000a300ff007b82 */ /* 0x000e220000000800 */
[----:B------:R-:W-:Y:S01]  /*8d40*/  ULDC UR5, c[0x0][0x658] ;  /* 0x0001960000057ab9 */ /* 0x000fe20000000800 */
[----:B------:R-:W-:Y:S01]  /*8d50*/  UMOV UR11, 0xffffffff ;  /* 0xffffffff000b7882 */ /* 0x000fe20000000000 */
[----:B------:R-:W-:Y:S01]  /*8d60*/  UMOV UR15, 0x1 ;  /* 0x00000001000f7882 */ /* 0x000fe20000000000 */
[----:B------:R-:W-:Y:S01]  /*8d70*/  USHF.L.U32 UR11, UR11, UR5, URZ ;  /* 0x000000050b0b7299 */ /* 0x000fe2000800063f */
[----:B------:R-:W-:Y:S01]  /*8d80*/  BSSY B0, `(.L_x_300) ;  /* 0x00000d8000007945 */ /* 0x000fe20003800000 */
[----:B------:R-:W-:Y:S01]  /*8d90*/  ULDC UR9, c[0x0][0xc] ;  /* 0x0000030000097ab9 */ /* 0x000fe20000000800 */
[----:B------:R-:W-:Y:S01]  /*8da0*/  ULDC UR12, c[0x0][0x10] ;  /* 0x00000400000c7ab9 */ /* 0x000fe20000000800 */
[----:B------:R-:W1:Y:S01]  /*8db0*/  S2UR UR8, SR_CgaCtaId ;  /* 0x00000000000879c3 */ /* 0x000e620000008800 */
[----:B------:R-:W-:Y:S01]  /*8dc0*/  USHF.L.U32 UR5, UR15, UR5, URZ ;  /* 0x000000050f057299 */ /* 0x000fe2000800063f */
[----:B------:R-:W-:Y:S01]  /*8dd0*/  IMAD.MOV.U32 R10, RZ, RZ, 0x1 ;  /* 0x00000001ff0a7424 */ /* 0x000fe200078e00ff */
[----:B------:R-:W-:Y:S01]  /*8de0*/  LOP3.LUT R9, R19, 0x2, RZ, 0xfc, !PT ;  /* 0x0000000213097812 */ /* 0x000fe200078efcff */
[----:B------:R-:W-:Y:S01]  /*8df0*/  IMAD.MOV.U32 R12, RZ, RZ, RZ ;  /* 0x000000ffff0c7224 */ /* 0x000fe200078e00ff */
[----:B------:R-:W-:Y:S01]  /*8e00*/  ULDC UR4, c[0x0][0x600] ;  /* 0x0001800000047ab9 */ /* 0x000fe20000000800 */
[----:B------:R-:W-:Y:S01]  /*8e10*/  UMOV UR20, 0x5 ;  /* 0x0000000500147882 */ /* 0x000fe20000000000 */
[----:B------:R-:W-:Y:S01]  /*8e20*/  UIADD3 UR4, UR4, -0x1, URZ ;  /* 0xffffffff04047890 */ /* 0x000fe2000fffe03f */
[----:B------:R-:W-:Y:S01]  /*8e30*/  ULDC.64 UR28, c[0x0][0x198] ;  /* 0x00006600001c7ab9 */ /* 0x000fe20000000a00 */
[----:B0-----:R-:W-:-:S05]  /*8e40*/  VIADD R0, R0, 0x3f ;  /* 0x0000003f00007836 */ /* 0x001fca0000000000 */
[----:B------:R-:W-:Y:S01]  /*8e50*/  SHF.R.S32.HI R3, RZ, 0x1f, R0 ;  /* 0x0000001fff037819 */ /* 0x000fe20000011400 */
[----:B-1----:R-:W-:-:S03]  /*8e60*/  ULOP3.LUT UR10, UR8, 0x1, URZ, 0xc0, !UPT ;  /* 0x00000001080a7892 */ /* 0x002fc6000f8ec03f */
[----:B------:R-:W-:Y:S01]  /*8e70*/  LEA.HI R3, R3, R0, RZ, 0x6 ;  /* 0x0000000003037211 */ /* 0x000fe200078f30ff */
[----:B------:R-:W-:Y:S01]  /*8e80*/  USHF.L.U32 UR7, UR8, 0xd, URZ ;  /* 0x0000000d08077899 */ /* 0x000fe2000800063f */
[----:B------:R-:W-:Y:S01]  /*8e90*/  IMAD.MOV.U32 R0, RZ, RZ, 0x1 ;  /* 0x00000001ff007424 */ /* 0x000fe200078e00ff */
[----:B------:R-:W-:Y:S01]  /*8ea0*/  USHF.R.U32.HI UR27, URZ, 0x1, UR8 ;  /* 0x000000013f1b7899 */ /* 0x000fe20008011608 */
[----:B------:R-:W-:Y:S01]  /*8eb0*/  SHF.R.S32.HI R3, RZ, 0x6, R3 ;  /* 0x00000006ff037819 */ /* 0x000fe20000011403 */
[----:B------:R-:W-:Y:S02]  /*8ec0*/  USHF.L.U32 UR6, UR8, 0x7, URZ ;  /* 0x0000000708067899 */ /* 0x000fe4000800063f */
[----:B------:R-:W-:Y:S02]  /*8ed0*/  ULOP3.LUT UR8, UR8, 0xfffffffe, URZ, 0xc0, !UPT ;  /* 0xfffffffe08087892 */ /* 0x000fe4000f8ec03f */
[----:B------:R-:W-:Y:S01]  /*8ee0*/  UISETP.GT.U32.AND UP0, UPT, UR10, 0xffff, UPT ;  /* 0x0000ffff0a00788c */ /* 0x000fe2000bf04070 */
[----:B------:R-:W-:Y:S01]  /*8ef0*/  VIADD R8, R3, 0x1 ;  /* 0x0000000103087836 */ /* 0x000fe20000000000 */
[----:B------:R-:W-:-:S02]  /*8f00*/  ULOP3.LUT UR13, UR7, 0x2000, URZ, 0xc0, !UPT ;  /* 0x00002000070d7892 */ /* 0x000fc4000f8ec03f */
[----:B------:R-:W-:Y:S02]  /*8f10*/  ULOP3.LUT UR7, URZ, UR11, URZ, 0x33, !UPT ;  /* 0x0000000b3f077292 */ /* 0x000fe4000f8e333f */
[----:B------:R-:W-:Y:S02]  /*8f20*/  USHF.L.U32 UR14, UR15, UR8, URZ ;  /* 0x000000080f0e7299 */ /* 0x000fe4000800063f */
[----:B------:R-:W-:Y:S02]  /*8f30*/  ULOP3.LUT UR11, UR8, 0x1, URZ, 0xfc, !UPT ;  /* 0x00000001080b7892 */ /* 0x000fe4000f8efc3f */
[----:B------:R-:W-:Y:S02]  /*8f40*/  UIMAD.WIDE.U32 UR8, UR9, UR12, URZ ;  /* 0x0000000c090872a5 */ /* 0x000fe4000f8e003f */
[----:B------:R-:W-:Y:S01]  /*8f50*/  USEL UR10, UR10, 0xffff, !UP0 ;  /* 0x0000ffff0a0a7887 */ /* 0x000fe2000c000000 */
[----:B------:R-:W-:Y:S01]  /*8f60*/  ULDC UR12, c[0x0][0x14] ;  /* 0x00000500000c7ab9 */ /* 0x000fe20000000800 */
[----:B------:R-:W-:-:S02]  /*8f70*/  USHF.L.U32 UR11, UR15, UR11, URZ ;  /* 0x0000000b0f0b7299 */ /* 0x000fc4000800063f */
[----:B------:R-:W-:Y:S02]  /*8f80*/  UIMAD.WIDE.U32 UR24, UR8, UR12, URZ ;  /* 0x0000000c081872a5 */ /* 0x000fe4000f8e003f */
[----:B------:R-:W-:Y:S02]  /*8f90*/  UIMAD UR15, UR9, UR12, URZ ;  /* 0x0000000c090f72a4 */ /* 0x000fe4000f8e023f */
[----:B------:R-:W-:Y:S02]  /*8fa0*/  ULOP3.LUT UR10, UR10, 0xffff, URZ, 0xc0, !UPT ;  /* 0x0000ffff0a0a7892 */ /* 0x000fe4000f8ec03f */
[----:B------:R-:W-:Y:S02]  /*8fb0*/  ULEA UR30, UR27, 0x100, 0xc ;  /* 0x000001001b1e7891 */ /* 0x000fe4000f8e603f */
[----:B------:R-:W-:Y:S02]  /*8fc0*/  ULOP3.LUT UR6, UR6, 0x80, URZ, 0xc0, !UPT ;  /* 0x0000008006067892 */ /* 0x000fe4000f8ec03f */
[----:B------:R-:W-:-:S02]  /*8fd0*/  UIADD3 UR13, UR13, 0x6100, URZ ;  /* 0x000061000d0d7890 */ /* 0x000fc4000fffe03f */
[----:B------:R-:W-:Y:S02]  /*8fe0*/  ULOP3.LUT UR14, UR14, UR11, URZ, 0xfc, !UPT ;  /* 0x0000000b0e0e7292 */ /* 0x000fe4000f8efc3f */
[----:B------:R-:W-:Y:S02]  /*8ff0*/  UIADD3 UR15, UR25, UR15, URZ ;  /* 0x0000000f190f7290 */ /* 0x000fe4000fffe03f */
[----:B------:R-:W-:-:S12]  /*9000*/  USHF.L.U32 UR20, UR20, UR10, URZ ;  /* 0x0000000a14147299 */ /* 0x000fd8000800063f */
.L_x_311:
[----:B------:R-:W-:-:S03]  /*9010*/  UMOV UR8, 0xffffffff ;  /* 0xffffffff00087882 */ /* 0x000fc60000000000 */
[----:B------:R-:W-:Y:S05]  /*9020*/  BRA.DIV UR8, `(.L_x_301) ;  /* 0x0000000e087c7947 */ /* 0x000fea000b800000 */
[----:B------:R-:W-:-:S13]  /*9030*/  ELECT P6, URZ, PT ;  /* 0x00000000003f782f */ /* 0x000fda00038c0000 */
.L_x_321:
[----:B------:R-:W0:Y:S01]  /*9040*/  LDC R4, c[0x0][0x28c] ;  /* 0x0000a300ff047b82 */ /* 0x000e220000000800 */
[----:B------:R-:W-:Y:S01]  /*9050*/  BSSY B1, `(.L_x_302) ;  /* 0x0000039000017945 */ /* 0x000fe20003800000 */
[----:B0-----:R-:W-:-:S13]  /*9060*/  ISETP.LT.OR P6, PT, R4, 0x1, !P6 ;  /* 0x000000010400780c */ /* 0x001fda00077c1670 */
[----:B------:R-:W-:Y:S05]  /*9070*/  @P6 BRA `(.L_x_303) ;  /* 0x0000000000d86947 */ /* 0x000fea0003800000 */
[----:B------:R-:W-:Y:S01]  /*9080*/  LEA R11, R11, UR27, 0x1 ;  /* 0x0000001b0b0b7c11 */ /* 0x000fe2000f8e08ff */
[----:B------:R-:W-:Y:S01]  /*9090*/  IMAD.MOV.U32 R22, RZ, RZ, RZ ;  /* 0x000000ffff167224 */ /* 0x000fe200078e00ff */
[----:B------:R-:W-:Y:S01]  /*90a0*/  LEA R20, R20, UR6, 0x8 ;  /* 0x0000000614147c11 */ /* 0x000fe2000f8e40ff */
[----:B------:R-:W-:Y:S02]  /*90b0*/  IMAD.MOV.U32 R4, RZ, RZ, R8 ;  /* 0x000000ffff047224 */ /* 0x000fe400078e0008 */
[----:B------:R-:W-:Y:S02]  /*90c0*/  IMAD.MOV.U32 R5, RZ, RZ, R0 ;  /* 0x000000ffff057224 */ /* 0x000fe400078e0000 */
[----:B------:R-:W-:Y:S02]  /*90d0*/  IMAD.MOV.U32 R6, RZ, RZ, R12 ;  /* 0x000000ffff067224 */ /* 0x000fe400078e000c */
[----:B------:R-:W-:-:S07]  /*90e0*/  IMAD.SHL.U32 R15, R11, 0x40, RZ ;  /* 0x000000400b0f7824 */ /* 0x000fce00078e00ff */
.L_x_306:
[----:B------:R-:W0:Y:S01]  /*90f0*/  S2R R14, SR_CgaCtaId ;  /* 0x00000000000e7919 */ /* 0x000e220000008800 */
[----:B------:R-:W-:Y:S02]  /*9100*/  MOV R7, 0x400 ;  /* 0x0000040000077802 */ /* 0x000fe40000000f00 */
[----:B------:R-:W-:-:S13]  /*9110*/  LOP3.LUT P1, RZ, R18, 0x7f, RZ, 0xc0, !PT ;  /* 0x0000007f12ff7812 */ /* 0x000fda000782c0ff */
[----:B------:R-:W1:Y:S01]  /*9120*/  @!P1 LDC R11, c[0x0][0x500] ;  /* 0x00014000ff0b9b82 */ /* 0x000e620000000800 */
[----:B0-----:R-:W-:Y:S02]  /*9130*/  LEA R21, R14, R7, 0x18 ;  /* 0x000000070e157211 */ /* 0x001fe400078ec0ff */
[----:B------:R-:W-:-:S03]  /*9140*/  SHF.L.U32 R7, R5, 0x1f, RZ ;  /* 0x0000001f05077819 */ /* 0x000fc600000006ff */
[----:B------:R-:W-:-:S04]  /*9150*/  IMAD R14, R6, 0x8, R21 ;  /* 0x00000008060e7824 */ /* 0x000fc800078e0215 */
[----:B------:R-:W0:Y:S02]  /*9160*/  SYNCS.PHASECHK.TRANS64.TRYWAIT P0, [R14+URZ+0x18], R7 ;  /* 0x000018070e0075a7 */ /* 0x000e24000800017f */
[----:B01----:R-:W-:Y:S05]  /*9170*/  @!P0 BRA `(.L_x_304) ;  /* 0x0000000c00488947 */ /* 0x003fea0003800000 */
.L_x_322:
[----:B0-----:R-:W-:Y:S01]  /*9180*/  PRMT R7, R9, 0x9910, RZ ;  /* 0x0000991009077816 */ /* 0x001fe200000000ff */
[----:B------:R0:W-:Y:S03]  /*9190*/  @!P1 SYNCS.ARRIVE.TRANS64 RZ, [R14+URZ], R11 ;  /* 0x0000000b0eff99a7 */ /* 0x0001e6000800003f */
[----:B------:R-:W-:-:S13]  /*91a0*/  ISETP.NE.AND P0, PT, R7, 0x2, PT ;  /* 0x000000020700780c */ /* 0x000fda0003f05270 */
[----:B0-----:R-:W-:Y:S05]  /*91b0*/  @P0 BRA `(.L_x_305) ;  /* 0x0000000000040947 */ /* 0x001fea0003800000 */
[----:B------:R-:W-:Y:S01]  /*91c0*/  BPT.TRAP 0x1 ;  /* 0x000000040000795c */ /* 0x000fe20000300000 */
.L_x_305:
[----:B------:R-:W-:Y:S01]  /*91d0*/  R2UR UR11, R6 ;  /* 0x00000000060b72ca */ /* 0x000fe200000e0000 */
[----:B------:R-:W-:Y:S01]  /*91e0*/  VIADD R4, R4, 0xffffffff ;  /* 0xffffffff04047836 */ /* 0x000fe20000000000 */
[----:B------:R-:W-:Y:S01]  /*91f0*/  R2UR UR22, R21 ;  /* 0x00000000151672ca */ /* 0x000fe200000e0000 */
[----:B------:R-:W-:Y:S01]  /*9200*/  UIADD3 UR16, UP0, UR28, 0xf0, URZ ;  /* 0x000000f01c107890 */ /* 0x000fe2000ff1e03f */
[----:B------:R-:W-:Y:S01]  /*9210*/  R2UR UR23, R15 ;  /* 0x000000000f1772ca */ /* 0x000fe200000e0000 */
[----:B------:R-:W-:Y:S01]  /*9220*/  UIADD3 UR32, UP1, UR28, 0x1f0, URZ ;  /* 0x000001f01c207890 */ /* 0x000fe2000ff3e03f */
[----:B------:R-:W-:Y:S01]  /*9230*/  R2UR UR9, R14 ;  /* 0x000000000e0972ca */ /* 0x000fe200000e0000 */
[----:B------:R-:W-:Y:S01]  /*9240*/  UIADD3.X UR17, URZ, UR29, URZ, UP0, !UPT ;  /* 0x0000001d3f117290 */ /* 0x000fe200087fe43f */
[----:B------:R-:W-:Y:S01]  /*9250*/  R2UR UR10, R22 ;  /* 0x00000000160a72ca */ /* 0x000fe200000e0000 */
[----:B------:R-:W-:Y:S01]  /*9260*/  UPRMT UR21, URZ, 0x5410, UR20 ;  /* 0x000054103f157896 */ /* 0x000fe20008000014 */
[----:B------:R-:W-:Y:S01]  /*9270*/  R2UR UR12, R13 ;  /* 0x000000000d0c72ca */ /* 0x000fe200000e0000 */
[----:B------:R-:W-:Y:S01]  /*9280*/  VIADD R6, R6, 0x1 ;  /* 0x0000000106067836 */ /* 0x000fe20000000000 */
[----:B------:R-:W-:Y:S01]  /*9290*/  R2UR UR26, R20 ;  /* 0x00000000141a72ca */ /* 0x000fe200000e0000 */
[----:B------:R-:W-:Y:S01]  /*92a0*/  ULEA UR8, UR11, UR30, 0xd ;  /* 0x0000001e0b087291 */ /* 0x000fe2000f8e683f */
[----:B------:R-:W-:Y:S01]  /*92b0*/  ISETP.GT.AND P1, PT, R4, 0x1, PT ;  /* 0x000000010400780c */ /* 0x000fe20003f24270 */
[----:B------:R-:W-:Y:S01]  /*92c0*/  ULEA UR11, UR11, UR13, 0xe ;  /* 0x0000000d0b0b7291 */ /* 0x000fe2000f8e703f */
[----:B------:R-:W-:Y:S01]  /*92d0*/  ISETP.NE.AND P0, PT, R6, 0x3, PT ;  /* 0x000000030600780c */ /* 0x000fe20003f05270 */
[----:B------:R-:W-:Y:S01]  /*92e0*/  UIADD3 UR8, UR22, UR8, URZ ;  /* 0x0000000816087290 */ /* 0x000fe2000fffe03f */
[----:B------:R-:W-:Y:S01]  /*92f0*/  VIADD R22, R22, 0x40 ;  /* 0x0000004016167836 */ /* 0x000fe20000000000 */
[----:B------:R-:W-:Y:S01]  /*9300*/  UIADD3 UR22, UR22, UR11, URZ ;  /* 0x0000000b16167290 */ /* 0x000fe2000fffe03f */
[----:B------:R-:W-:Y:S01]  /*9310*/  SEL R14, RZ, 0x1, P0 ;  /* 0x00000001ff0e7807 */ /* 0x000fe20000000000 */
[----:B------:R-:W-:Y:S01]  /*9320*/  UPRMT UR31, URZ, 0x5410, UR14 ;  /* 0x000054103f1f7896 */ /* 0x000fe2000800000e */
[----:B------:R-:W-:Y:S01]  /*9330*/  SEL R6, R6, RZ, P0 ;  /* 0x000000ff06067207 */ /* 0x000fe20000000000 */
[----:B------:R-:W-:Y:S01]  /*9340*/  UIADD3.X UR33, URZ, UR29, URZ, UP1, !UPT ;  /* 0x0000001d3f217290 */ /* 0x000fe20008ffe43f */
[----:B------:R-:W-:Y:S01]  /*9350*/  LOP3.LUT R5, R5, R14, RZ, 0x3c, !PT ;  /* 0x0000000e05057212 */ /* 0x000fe200078e3cff */
[----:B------:R-:W-:Y:S01]  /*9360*/  UMOV UR18, 0x0 ;  /* 0x0000000000127882 */ /* 0x000fe20000000000 */
[----:B------:R-:W-:Y:S01]  /*9370*/  UMOV UR19, 0x10000000 ;  /* 0x1000000000137882 */ /* 0x000fe20000000000 */
[----:B------:R-:W-:-:S02]  /*9380*/  UMOV UR11, UR23 ;  /* 0x00000017000b7c82 */ /* 0x000fc40008000000 */
[----:B------:R0:W-:Y:S02]  /*9390*/  UTMALDG.3D.MULTICAST [UR8], [UR16], UR21, desc[UR18] ;  /* 0x00001208100073b4 */ /* 0x0001e40008011815 */
[----:B0-----:R-:W-:Y:S01]  /*93a0*/  UMOV UR8, UR22 ;  /* 0x0000001600087c82 */ /* 0x001fe20008000000 */
[----:B------:R-:W-:Y:S02]  /*93b0*/  UMOV UR11, UR26 ;  /* 0x0000001a000b7c82 */ /* 0x000fe40008000000 */
[----:B------:R0:W-:Y:S02]  /*93c0*/  UTMALDG.3D.MULTICAST [UR8], [UR32], UR31, desc[UR18] ;  /* 0x00001208200073b4 */ /* 0x0001e4000801181f */
[----:B0-----:R-:W-:Y:S05]  /*93d0*/  @P1 BRA `(.L_x_306) ;  /* 0xfffffffc00441947 */ /* 0x001fea000383ffff */
.L_x_303:
[----:B------:R-:W-:Y:S05]  /*93e0*/  BSYNC B1 ;  /* 0x0000000000017941 */ /* 0x000fea0003800000 */
.L_x_302:
[----:B------:R-:W-:Y:S01]  /*93f0*/  LOP3.LUT P1, RZ, R10, 0xff, RZ, 0xc0, !PT ;  /* 0x000000ff0aff7812 */ /* 0x000fe2000782c0ff */
[C---:B------:R-:W-:Y:S01]  /*9400*/  IMAD.IADD R12, R3.reuse, 0x1, R12 ;  /* 0x00000001030c7824 */ /* 0x040fe200078e020c */
[----:B------:R-:W-:Y:S01]  /*9410*/  ULDC.64 UR8, c[0x0][0x650] ;  /* 0x0001940000087ab9 */ /* 0x000fe20000000a00 */
[C---:B------:R-:W-:Y:S01]  /*9420*/  ISETP.GE.U32.AND P2, PT, R3.reuse, 0x3, PT ;  /* 0x000000030300780c */ /* 0x040fe20003f46070 */
[----:B------:R-:W-:Y:S01]  /*9430*/  BSSY B1, `(.L_x_307) ;  /* 0x000006a000017945 */ /* 0x000fe20003800000 */
[----:B------:R-:W-:Y:S01]  /*9440*/  IMAD.MOV.U32 R11, RZ, RZ, -0x1 ;  /* 0xffffffffff0b7424 */ /* 0x000fe200078e00ff */
[----:B------:R-:W-:Y:S01]  /*9450*/  ISETP.GT.U32.AND P0, PT, R12, 0x2, PT ;  /* 0x000000020c00780c */ /* 0x000fe20003f04070 */
[----:B------:R-:W-:Y:S01]  /*9460*/  IMAD.MOV.U32 R20, RZ, RZ, -0x1 ;  /* 0xffffffffff147424 */ /* 0x000fe200078e00ff */
[----:B------:R-:W-:Y:S01]  /*9470*/  PRMT R10, RZ, 0x7610, R10 ;  /* 0x00007610ff0a7816 */ /* 0x000fe2000000000a */
[----:B------:R-:W-:Y:S01]  /*9480*/  IMAD.MOV.U32 R13, RZ, RZ, -0x1 ;  /* 0xffffffffff0d7424 */ /* 0x000fe200078e00ff */
[----:B------:R-:W-:-:S03]  /*9490*/  ISETP.LT.U32.AND P0, PT, R3, 0x3, P0 ;  /* 0x000000030300780c */ /* 0x000fc60000701070 */
[----:B------:R-:W0:Y:S01]  /*94a0*/  @P1 S2R R5, SR_CgaCtaId ;  /* 0x0000000000051919 */ /* 0x000e220000008800 */
[----:B------:R-:W-:-:S04]  /*94b0*/  @P1 MOV R4, 0x400 ;  /* 0x0000040000041802 */ /* 0x000fc80000000f00 */
[----:B0-----:R-:W-:Y:S01]  /*94c0*/  @P1 LEA R6, R5, R4, 0x18 ;  /* 0x0000000405061211 */ /* 0x001fe200078ec0ff */
[----:B------:R-:W-:-:S03]  /*94d0*/  IMAD.WIDE.U32 R4, R12, -0x55555555, RZ ;  /* 0xaaaaaaab0c047825 */ /* 0x000fc600078e00ff */
[----:B------:R0:W-:Y:S01]  /*94e0*/  @P1 SYNCS.ARRIVE.TRANS64.A1T0 RZ, [R6+URZ+0x48], RZ ;  /* 0x000048ff06ff19a7 */ /* 0x0001e2000810003f */
[----:B------:R-:W-:Y:S02]  /*94f0*/  IADD3 R16, P1, R16, UR24, RZ ;  /* 0x0000001810107c10 */ /* 0x000fe4000ff3e0ff */
[----:B------:R-:W-:Y:S02]  /*9500*/  SHF.R.U32.HI R7, RZ, 0x1, R5 ;  /* 0x00000001ff077819 */ /* 0x000fe40000011605 */
[----:B------:R-:W-:Y:S02]  /*9510*/  SEL R5, RZ, 0x1, !P0 ;  /* 0x00000001ff057807 */ /* 0x000fe40004000000 */
[----:B------:R-:W-:Y:S01]  /*9520*/  IADD3.X R17, R17, UR15, RZ, P1, !PT ;  /* 0x0000000f11117c10 */ /* 0x000fe20008ffe4ff */
[----:B------:R-:W-:Y:S01]  /*9530*/  IMAD R12, R7, -0x3, R12 ;  /* 0xfffffffd070c7824 */ /* 0x000fe200078e020c */
[----:B------:R-:W-:Y:S02]  /*9540*/  ISETP.GE.U32.AND P0, PT, R16, UR8, PT ;  /* 0x0000000810007c0c */ /* 0x000fe4000bf06070 */
[----:B------:R-:W-:-:S02]  /*9550*/  LOP3.LUT R0, R0, R5, RZ, 0x3c, !PT ;  /* 0x0000000500007212 */ /* 0x000fc400078e3cff */
[----:B------:R-:W-:Y:S02]  /*9560*/  ISETP.GE.U32.AND.EX P0, PT, R17, UR9, PT, P0 ;  /* 0x0000000911007c0c */ /* 0x000fe4000bf06100 */
[----:B------:R-:W-:Y:S02]  /*9570*/  @P2 LOP3.LUT R0, R0, 0x1, R7, 0x78, !PT ;  /* 0x0000000100002812 */ /* 0x000fe400078e7807 */
[----:B------:R-:W-:-:S09]  /*9580*/  PRMT R4, RZ, 0x7610, R4 ;  /* 0x00007610ff047816 */ /* 0x000fd20000000004 */
[----:B0-----:R-:W-:Y:S05]  /*9590*/  @P0 BRA `(.L_x_308) ;  /* 0x00000004004c0947 */ /* 0x001fea0003800000 */
[----:B------:R-:W0:Y:S01]  /*95a0*/  S2R R14, SR_CTAID.X ;  /* 0x00000000000e7919 */ /* 0x000e220000002500 */
[----:B------:R-:W-:Y:S01]  /*95b0*/  ULDC.64 UR8, c[0x0][0x628] ;  /* 0x00018a0000087ab9 */ /* 0x000fe20000000a00 */
[----:B------:R-:W1:Y:S01]  /*95c0*/  LDC R15, c[0x0][0x144] ;  /* 0x00005100ff0f7b82 */ /* 0x000e620000000800 */
[----:B------:R-:W-:Y:S01]  /*95d0*/  ISETP.NE.U32.AND P0, PT, RZ, UR8, PT ;  /* 0x00000008ff007c0c */ /* 0x000fe2000bf05070 */
[----:B------:R-:W2:Y:S01]  /*95e0*/  S2R R11, SR_CTAID.Y ;  /* 0x00000000000b7919 */ /* 0x000ea20000002600 */
[----:B------:R-:W-:Y:S01]  /*95f0*/  ULDC UR10, c[0x0][0x150] ;  /* 0x00005400000a7ab9 */ /* 0x000fe20000000800 */
[----:B------:R-:W-:Y:S01]  /*9600*/  ULDC UR11, c[0x0][0x630] ;  /* 0x00018c00000b7ab9 */ /* 0x000fe20000000800 */
[----:B------:R-:W-:Y:S01]  /*9610*/  ISETP.NE.AND.EX P0, PT, RZ, UR9, PT, P0 ;  /* 0x00000009ff007c0c */ /* 0x000fe2000bf05300 */
[----:B------:R-:W-:Y:S01]  /*9620*/  IMAD.MOV.U32 R4, RZ, RZ, R16 ;  /* 0x000000ffff047224 */ /* 0x000fe200078e0010 */
[----:B0-----:R-:W-:-:S05]  /*9630*/  I2FP.F32.U32 R5, R14 ;  /* 0x0000000e00057245 */ /* 0x001fca0000201000 */
[----:B------:R-:W-:Y:S01]  /*9640*/  FMUL R20, R5, UR10 ;  /* 0x0000000a05147c20 */ /* 0x000fe20008400000 */
[----:B------:R-:W-:-:S05]  /*9650*/  IMAD.MOV.U32 R5, RZ, RZ, R17 ;  /* 0x000000ffff057224 */ /* 0x000fca00078e0011 */
[----:B--2---:R-:W-:Y:S05]  /*9660*/  @!P0 BRA `(.L_x_309) ;  /* 0x0000000000288947 */ /* 0x004fea0003800000 */
[----:B------:R-:W-:Y:S02]  /*9670*/  ULDC UR10, c[0x0][0x634] ;  /* 0x00018d00000a7ab9 */ /* 0x000fe40000000800 */
[----:B------:R-:W-:-:S05]  /*9680*/  IADD3 R5, P0, R16, UR10, RZ ;  /* 0x0000000a10057c10 */ /* 0x000fca000ff1e0ff */
[----:B------:R-:W-:-:S04]  /*9690*/  IMAD.X R13, RZ, RZ, R17, P0 ;  /* 0x000000ffff0d7224 */ /* 0x000fc800000e0611 */
[----:B------:R-:W-:-:S04]  /*96a0*/  IMAD.WIDE.U32 R6, R13, UR8, RZ ;  /* 0x000000080d067c25 */ /* 0x000fc8000f8e00ff */
[----:B------:R-:W-:-:S04]  /*96b0*/  IMAD.WIDE.U32 R6, P0, R5, UR9, R6 ;  /* 0x0000000905067c25 */ /* 0x000fc8000f800006 */
[----:B------:R-:W-:-:S04]  /*96c0*/  IMAD.WIDE.U32 R4, R5, UR8, RZ ;  /* 0x0000000805047c25 */ /* 0x000fc8000f8e00ff */
[----:B------:R-:W-:Y:S01]  /*96d0*/  IMAD.MOV.U32 R4, RZ, RZ, R7 ;  /* 0x000000ffff047224 */ /* 0x000fe200078e0007 */
[----:B------:R-:W-:Y:S01]  /*96e0*/  IADD3 RZ, P1, R5, R6, RZ ;  /* 0x0000000605ff7210 */ /* 0x000fe20007f3e0ff */
[----:B------:R-:W-:-:S04]  /*96f0*/  IMAD.X R5, RZ, RZ, RZ, P0 ;  /* 0x000000ffff057224 */ /* 0x000fc800000e06ff */
[----:B------:R-:W-:-:S08]  /*9700*/  IMAD.WIDE.U32.X R4, R13, UR9, R4, P1 ;  /* 0x000000090d047c25 */ /* 0x000fd000088e0404 */
.L_x_309:
[--C-:B------:R-:W-:Y:S01]  /*9710*/  SHF.R.U64 R13, R4, UR11, R5.reuse ;  /* 0x0000000b040d7c19 */ /* 0x100fe20008001205 */
[----:B------:R-:W0:Y:S01]  /*9720*/  F2I.U32.TRUNC.NTZ R20, R20 ;  /* 0x0000001400147305 */ /* 0x000e22000020f000 */
[----:B------:R-:W-:Y:S01]  /*9730*/  SHF.R.U32.HI R4, RZ, UR11, R5 ;  /* 0x0000000bff047c19 */ /* 0x000fe20008011605 */
[----:B------:R-:W-:Y:S01]  /*9740*/  ULDC.64 UR8, c[0x0][0x620] ;  /* 0x0001880000087ab9 */ /* 0x000fe20000000a00 */
[----:B------:R-:W-:Y:S01]  /*9750*/  IADD3 R7, P0, RZ, -R13, RZ ;  /* 0x8000000dff077210 */ /* 0x000fe20007f1e0ff */
[----:B------:R-:W-:Y:S01]  /*9760*/  ULDC.64 UR10, c[0x0][0x640] ;  /* 0x00019000000a7ab9 */ /* 0x000fe20000000a00 */
[----:B------:R-:W2:Y:S03]  /*9770*/  LDC R22, c[0x0][0x148] ;  /* 0x00005200ff167b82 */ /* 0x000ea60000000800 */
[----:B------:R-:W-:Y:S01]  /*9780*/  IMAD.X R4, RZ, RZ, ~R4, P0 ;  /* 0x000000ffff047224 */ /* 0x000fe200000e0e04 */
[----:B------:R-:W-:-:S03]  /*9790*/  ISETP.NE.U32.AND P0, PT, RZ, UR10, PT ;  /* 0x0000000aff007c0c */ /* 0x000fc6000bf05070 */
[----:B------:R-:W-:Y:S01]  /*97a0*/  IMAD R6, R4, UR8, RZ ;  /* 0x0000000804067c24 */ /* 0x000fe2000f8e02ff */
[----:B------:R-:W-:Y:S01]  /*97b0*/  ISETP.NE.AND.EX P0, PT, RZ, UR11, PT, P0 ;  /* 0x0000000bff007c0c */ /* 0x000fe2000bf05300 */
[----:B------:R-:W-:Y:S01]  /*97c0*/  IMAD.WIDE.U32 R4, R7, UR8, R16 ;  /* 0x0000000807047c25 */ /* 0x000fe2000f8e0010 */
[----:B------:R-:W-:-:S03]  /*97d0*/  ULDC UR8, c[0x0][0x618] ;  /* 0x0001860000087ab9 */ /* 0x000fc60000000800 */
[----:B------:R-:W-:Y:S01]  /*97e0*/  IMAD R7, R7, UR9, R6 ;  /* 0x0000000907077c24 */ /* 0x000fe2000f8e0206 */
[----:B------:R-:W-:Y:S01]  /*97f0*/  ULDC UR9, c[0x0][0x154] ;  /* 0x0000550000097ab9 */ /* 0x000fe20000000800 */
[----:B0-----:R-:W-:Y:S02]  /*9800*/  IMAD.MOV R6, RZ, RZ, -R20 ;  /* 0x000000ffff067224 */ /* 0x001fe400078e0a14 */
[----:B------:R-:W-:Y:S02]  /*9810*/  IMAD.IADD R5, R5, 0x1, R7 ;  /* 0x0000000105057824 */ /* 0x000fe400078e0207 */
[----:B-1----:R-:W-:Y:S01]  /*9820*/  IMAD R14, R15, R6, R14 ;  /* 0x000000060f0e7224 */ /* 0x002fe200078e020e */
[----:B------:R-:W-:Y:S02]  /*9830*/  I2FP.F32.U32 R6, R11 ;  /* 0x0000000b00067245 */ /* 0x000fe40000201000 */
[--C-:B------:R-:W-:Y:S02]  /*9840*/  SHF.R.U64 R15, R4, UR8, R5.reuse ;  /* 0x00000008040f7c19 */ /* 0x100fe40008001205 */
[----:B------:R-:W-:Y:S01]  /*9850*/  SHF.R.U32.HI R4, RZ, UR8, R5 ;  /* 0x00000008ff047c19 */ /* 0x000fe20008011605 */
[----:B------:R-:W-:Y:S01]  /*9860*/  FMUL R6, R6, UR9 ;  /* 0x0000000906067c20 */ /* 0x000fe20008400000 */
[----:B------:R-:W-:-:S02]  /*9870*/  ULDC UR8, c[0x0][0x608] ;  /* 0x0001820000087ab9 */ /* 0x000fc40000000800 */
[--C-:B------:R-:W-:Y:S01]  /*9880*/  SHF.R.U64 R21, R15, UR8, R4.reuse ;  /* 0x000000080f157c19 */ /* 0x100fe20008001204 */
[----:B------:R0:W1:Y:S01]  /*9890*/  F2I.U32.TRUNC.NTZ R24, R6 ;  /* 0x0000000600187305 */ /* 0x000062000020f000 */
[----:B------:R-:W-:Y:S01]  /*98a0*/  SHF.R.U32.HI R4, RZ, UR8, R4 ;  /* 0x00000008ff047c19 */ /* 0x000fe20008011604 */
[----:B------:R-:W-:-:S03]  /*98b0*/  ULDC UR8, c[0x0][0x658] ;  /* 0x0001960000087ab9 */ /* 0x000fc60000000800 */
[--C-:B------:R-:W-:Y:S02]  /*98c0*/  SHF.R.U64 R20, R21, UR8, R4.reuse ;  /* 0x0000000815147c19 */ /* 0x100fe40008001204 */
[----:B------:R-:W-:-:S03]  /*98d0*/  SHF.R.U32.HI R23, RZ, UR8, R4 ;  /* 0x00000008ff177c19 */ /* 0x000fc60008011604 */
[----:B------:R-:W-:Y:S02]  /*98e0*/  IMAD.MOV.U32 R4, RZ, RZ, R20 ;  /* 0x000000ffff047224 */ /* 0x000fe400078e0014 */
[----:B------:R-:W-:Y:S01]  /*98f0*/  IMAD.MOV.U32 R5, RZ, RZ, R23 ;  /* 0x000000ffff057224 */ /* 0x000fe200078e0017 */
[----:B0-----:R-:W-:Y:S06]  /*9900*/  @!P0 BRA `(.L_x_310) ;  /* 0x0000000000288947 */ /* 0x001fec0003800000 */
        /* <DEDUP_REMOVED lines=10> */
.L_x_310:
[----:B------:R-:W-:Y:S01]  /*99b0*/  ISETP.NE.AND P0, PT, R2, 0x1, PT ;  /* 0x000000010200780c */ /* 0x000fe20003f05270 */
[----:B------:R-:W-:Y:S01]  /*99c0*/  ULDC UR8, c[0x0][0x648] ;  /* 0x0001920000087ab9 */ /* 0x000fe20000000800 */
[----:B-1----:R-:W-:Y:S01]  /*99d0*/  IMAD.MOV R24, RZ, RZ, -R24 ;  /* 0x000000ffff187224 */ /* 0x002fe200078e0a18 */
[----:B------:R-:W-:Y:S01]  /*99e0*/  SHF.R.U64 R4, R4, UR8, R5 ;  /* 0x0000000804047c19 */ /* 0x000fe20008001205 */
[----:B------:R-:W-:Y:S01]  /*99f0*/  ULDC UR8, c[0x0][0x638] ;  /* 0x00018e0000087ab9 */ /* 0x000fe20000000800 */
[----:B------:R-:W-:Y:S01]  /*9a00*/  LOP3.LUT R21, R21, UR7, RZ, 0xc0, !PT ;  /* 0x0000000715157c12 */ /* 0x000fe2000f8ec0ff */
[----:B------:R-:W-:Y:S02]  /*9a10*/  ULDC UR9, c[0x0][0x610] ;  /* 0x0001840000097ab9 */ /* 0x000fe40000000800 */
[----:B------:R-:W-:Y:S02]  /*9a20*/  IMAD.MOV R5, RZ, RZ, -R4 ;  /* 0x000000ffff057224 */ /* 0x000fe400078e0a04 */
[----:B------:R-:W-:-:S02]  /*9a30*/  IMAD R21, R4, UR5, R21 ;  /* 0x0000000504157c24 */ /* 0x000fc4000f8e0215 */
[----:B------:R-:W-:Y:S01]  /*9a40*/  IMAD R20, R5, UR8, R20 ;  /* 0x0000000805147c24 */ /* 0x000fe2000f8e0214 */
[----:B------:R-:W-:Y:S01]  /*9a50*/  ULDC UR8, c[0x0][0x600] ;  /* 0x0001800000087ab9 */ /* 0x000fe20000000800 */
[----:B--2---:R-:W-:Y:S01]  /*9a60*/  @P0 IMAD R14, R22, R24, R11 ;  /* 0x00000018160e0224 */ /* 0x004fe200078e020b */
[----:B------:R-:W-:Y:S01]  /*9a70*/  LOP3.LUT R11, R15, UR4, RZ, 0xc0, !PT ;  /* 0x000000040f0b7c12 */ /* 0x000fe2000f8ec0ff */
[----:B------:R-:W-:Y:S02]  /*9a80*/  IMAD.MOV.U32 R4, RZ, RZ, 0x1 ;  /* 0x00000001ff047424 */ /* 0x000fe400078e00ff */
[----:B------:R-:W-:Y:S02]  /*9a90*/  IMAD R14, R21, UR9, R14 ;  /* 0x00000009150e7c24 */ /* 0x000fe4000f8e020e */
[----:B------:R-:W-:-:S05]  /*9aa0*/  IMAD R11, R20, UR8, R11 ;  /* 0x00000008140b7c24 */ /* 0x000fca000f8e020b */
[----:B------:R-:W-:Y:S02]  /*9ab0*/  SEL R20, R11, R14, !P0 ;  /* 0x0000000e0b147207 */ /* 0x000fe40004000000 */
[----:B------:R-:W-:-:S07]  /*9ac0*/  SEL R11, R14, R11, !P0 ;  /* 0x0000000b0e0b7207 */ /* 0x000fce0004000000 */
.L_x_308:
[----:B------:R-:W-:Y:S05]  /*9ad0*/  BSYNC B1 ;  /* 0x0000000000017941 */ /* 0x000fea0003800000 */
.L_x_307:
[----:B------:R-:W-:-:S13]  /*9ae0*/  LOP3.LUT P0, RZ, R4, 0xff, RZ, 0xc0, !PT ;  /* 0x000000ff04ff7812 */ /* 0x000fda000780c0ff */
[----:B------:R-:W-:Y:S05]  /*9af0*/  @P0 BRA `(.L_x_311) ;  /* 0xfffffff400440947 */ /* 0x000fea000383ffff */
[----:B------:R-:W-:Y:S05]  /*9b00*/  BSYNC B0 ;  /* 0x0000000000007941 */ /* 0x000fea0003800000 */
.L_x_300:
[----:B------:R-:W-:-:S03]  /*9b10*/  UMOV UR8, 0xffffffff ;  /* 0xffffffff00087882 */ /* 0x000fc60000000000 */
[----:B------:R-:W-:Y:S05]  /*9b20*/  BRA.DIV UR8, `(.L_x_312) ;  /* 0x0000000208f07947 */ /* 0x000fea000b800000 */
[----:B------:R-:W-:-:S13]  /*9b30*/  ELECT P6, URZ, PT ;  /* 0x00000000003f782f */ /* 0x000fda00038c0000 */
.L_x_325:
[----:B------:R-:W-:Y:S04]  /*9b40*/  BSSY B0, `(.L_x_313) ;  /* 0x0000022000007945 */ /* 0x000fe80003800000 */
[----:B------:R-:W-:Y:S05]  /*9b50*/  @!P6 BRA `(.L_x_314) ;  /* 0x000000000080e947 */ /* 0x000fea0003800000 */
[----:B------:R-:W-:-:S04]  /*9b60*/  LOP3.LUT R19, R19, 0x2, RZ, 0xfc, !PT ;  /* 0x0000000213137812 */ /* 0x000fc800078efcff */
[----:B------:R-:W-:-:S13]  /*9b70*/  ISETP.NE.AND P0, PT, R19, 0x3, PT ;  /* 0x000000031300780c */ /* 0x000fda0003f05270 */
[----:B------:R-:W-:Y:S05]  /*9b80*/  @!P0 BRA `(.L_x_315) ;  /* 0x0000000000048947 */ /* 0x000fea0003800000 */
[----:B------:R-:W-:Y:S01]  /*9b90*/  BPT.TRAP 0x1 ;  /* 0x000000040000795c */ /* 0x000fe20000300000 */
.L_x_315:
[----:B------:R-:W0:Y:S01]  /*9ba0*/  S2R R3, SR_CgaCtaId ;  /* 0x0000000000037919 */ /* 0x000e220000008800 */
[----:B------:R-:W-:-:S04]  /*9bb0*/  MOV R2, 0x400 ;  /* 0x0000040000027802 */ /* 0x000fc80000000f00 */
[----:B0-----:R-:W-:Y:S02]  /*9bc0*/  LEA R3, R3, R2, 0x18 ;  /* 0x0000000203037211 */ /* 0x001fe400078ec0ff */
[----:B------:R-:W-:-:S03]  /*9bd0*/  SHF.L.U32 R2, R0, 0x1f, RZ ;  /* 0x0000001f00027819 */ /* 0x000fc600000006ff */
[----:B------:R-:W-:-:S04]  /*9be0*/  VIADD R3, R3, 0x18 ;  /* 0x0000001803037836 */ /* 0x000fc80000000000 */
[C---:B------:R-:W-:Y:S02]  /*9bf0*/  IMAD R7, R12.reuse, 0x8, R3 ;  /* 0x000000080c077824 */ /* 0x040fe400078e0203 */
[----:B------:R-:W-:Y:S02]  /*9c00*/  VIADD R12, R12, 0x1 ;  /* 0x000000010c0c7836 */ /* 0x000fe40000000000 */
[----:B------:R-:W0:Y:S03]  /*9c10*/  SYNCS.PHASECHK.TRANS64.TRYWAIT P0, [R7+URZ], R2 ;  /* 0x00000002070075a7 */ /* 0x000e26000800017f */
[----:B------:R-:W-:-:S04]  /*9c20*/  ISETP.NE.AND P1, PT, R12, 0x3, PT ;  /* 0x000000030c00780c */ /* 0x000fc80003f25270 */
[----:B------:R-:W-:Y:S02]  /*9c30*/  SEL R5, RZ, 0x1, P1 ;  /* 0x00000001ff057807 */ /* 0x000fe40000800000 */
[----:B------:R-:W-:Y:S02]  /*9c40*/  SEL R12, R12, RZ, P1 ;  /* 0x000000ff0c0c7207 */ /* 0x000fe40000800000 */
[----:B------:R-:W-:-:S03]  /*9c50*/  LOP3.LUT R5, R0, R5, RZ, 0x3c, !PT ;  /* 0x0000000500057212 */ /* 0x000fc600078e3cff */
[----:B------:R-:W-:Y:S01]  /*9c60*/  IMAD R9, R12, 0x8, R3 ;  /* 0x000000080c097824 */ /* 0x000fe200078e0203 */
[----:B------:R-:W-:Y:S01]  /*9c70*/  SHF.L.U32 R4, R5, 0x1f, RZ ;  /* 0x0000001f05047819 */ /* 0x000fe200000006ff */
[----:B0-----:R-:W-:Y:S06]  /*9c80*/  @!P0 BRA `(.L_x_316) ;  /* 0x0000000000b88947 */ /* 0x001fec0003800000 */
.L_x_326:
[----:B------:R-:W1:Y:S01]  /*9c90*/  SYNCS.PHASECHK.TRANS64.TRYWAIT P0, [R9+URZ], R4 ;  /* 0x00000004090075a7 */ /* 0x000e62000800017f */
[----:B------:R-:W-:-:S05]  /*9ca0*/  VIADD R0, R12, 0x1 ;  /* 0x000000010c007836 */ /* 0x000fca0000000000 */
[----:B------:R-:W-:-:S04]  /*9cb0*/  ISETP.NE.AND P1, PT, R0, 0x3, PT ;  /* 0x000000030000780c */ /* 0x000fc80003f25270 */
[----:B0-----:R-:W-:Y:S02]  /*9cc0*/  SEL R2, RZ, 0x1, P1 ;  /* 0x00000001ff027807 */ /* 0x001fe40000800000 */
[----:B------:R-:W-:Y:S02]  /*9cd0*/  SEL R0, R0, RZ, P1 ;  /* 0x000000ff00007207 */ /* 0x000fe40000800000 */
[----:B------:R-:W-:Y:S01]  /*9ce0*/  LOP3.LUT R2, R5, R2, RZ, 0x3c, !PT ;  /* 0x0000000205027212 */ /* 0x000fe200078e3cff */
[----:B-1----:R-:W-:Y:S06]  /*9cf0*/  @!P0 BRA `(.L_x_317) ;  /* 0x0000000000b08947 */ /* 0x002fec0003800000 */
.L_x_327:
[----:B------:R-:W-:Y:S01]  /*9d00*/  IMAD R3, R0, 0x8, R3 ;  /* 0x0000000800037824 */ /* 0x000fe200078e0203 */
[----:B------:R-:W-:-:S07]  /*9d10*/  SHF.L.U32 R0, R2, 0x1f, RZ ;  /* 0x0000001f02007819 */ /* 0x000fce00000006ff */
.L_x_318:
[----:B-1----:R1:W2:Y:S02]  /*9d20*/  SYNCS.PHASECHK.TRANS64.TRYWAIT P0, [R3+URZ], R0 ;  /* 0x00000000030075a7 */ /* 0x0022a4000800017f */
[----:B--2---:R-:W-:Y:S05]  /*9d30*/  @!P0 NANOSLEEP.SYNCS 0x989680 ;  /* 0x009896800000895d */ /* 0x004fea0003900000 */
[----:B------:R-:W2:Y:S02]  /*9d40*/  @!P0 SYNCS.PHASECHK.TRANS64 P0, [R3+URZ], R0 ;  /* 0x00000000030085a7 */ /* 0x000ea4000800007f */
[----:B--2---:R-:W-:Y:S05]  /*9d50*/  @!P0 BRA `(.L_x_318) ;  /* 0xfffffffc00f08947 */ /* 0x004fea000383ffff */
.L_x_314:
[----:B------:R-:W-:Y:S05]  /*9d60*/  BSYNC B0 ;  /* 0x0000000000007941 */ /* 0x000fea0003800000 */
.L_x_313:
[----:B------:R-:W-:Y:S05]  /*9d70*/  EXIT ;  /* 0x000000000000794d */ /* 0x000fea0003800000 */
.L_x_21:
[----:B----4-:R4:W0:Y:S02]  /*9d80*/  SYNCS.PHASECHK.TRANS64.TRYWAIT P1, [R3+URZ], R0 ;  /* 0x00000000030075a7 */ /* 0x010824000802017f */
[----:B0-----:R-:W-:Y:S05]  /*9d90*/  @!P1 NANOSLEEP.SYNCS 0x989680 ;  /* 0x009896800000995d */ /* 0x001fea0003900000 */
[----:B------:R-:W0:Y:S02]  /*9da0*/  @!P1 SYNCS.PHASECHK.TRANS64 P1, [R3+URZ], R0 ;  /* 0x00000000030095a7 */ /* 0x000e24000802007f */
[----:B0-----:R-:W-:Y:S05]  /*9db0*/  @!P1 BRA `(.L_x_21) ;  /* 0xfffffffc00f09947 */ /* 0x001fea000383ffff */
[----:B------:R-:W-:Y:S05]  /*9dc0*/  BRA `(.L_x_20) ;  /* 0xffffff7400cc7947 */ /* 0x000fea000383ffff */
.L_x_26:
[----:B-1----:R1:W3:Y:S02]  /*9dd0*/  SYNCS.PHASECHK.TRANS64.TRYWAIT P1, [R5+URZ], R4 ;  /* 0x00000004050075a7 */ /* 0x0022e4000802017f */
[----:B---3--:R-:W-:Y:S05]  /*9de0*/  @!P1 NANOSLEEP.SYNCS 0x989680 ;  /* 0x009896800000995d */ /* 0x008fea0003900000 */
[----:B------:R-:W3:Y:S02]  /*9df0*/  @!P1 SYNCS.PHASECHK.TRANS64 P1, [R5+URZ], R4 ;  /* 0x00000004050095a7 */ /* 0x000ee4000802007f */
[----:B---3--:R-:W-:Y:S05]  /*9e00*/  @!P1 BRA `(.L_x_26) ;  /* 0xfffffffc00f09947 */ /* 0x008fea000383ffff */
[----:B------:R-:W-:Y:S05]  /*9e10*/  BRA `(.L_x_25) ;  /* 0xffffff78007c7947 */ /* 0x000fea000383ffff */
.L_x_301:
[----:B------:R-:W-:Y:S01]  /*9e20*/  BSSY B1, `(.L_x_319) ;  /* 0x0000006000017945 */ /* 0x000fe20003800000 */
[----:B------:R-:W-:-:S07]  /*9e30*/  IMAD.MOV.U32 R15, RZ, RZ, -0x1 ;  /* 0xffffffffff0f7424 */ /* 0x000fce00078e00ff */
[----:B------:R-:W-:Y:S05]  /*9e40*/  WARPSYNC.COLLECTIVE R15, `(.L_x_320) ;  /* 0x000000000f0c7348 */ /* 0x000fea0003c00000 */
[----:B------:R-:W-:Y:S02]  /*9e50*/  ELECT P6, UR62, PT ;  /* 0x00000000003e782f */ /* 0x000fe400038c0000 */
[----:B------:R-:W-:Y:S01]  /*9e60*/  MOV R14, UR62 ;  /* 0x0000003e000e7c02 */ /* 0x000fe20008000f00 */
[----:B------:R-:W-:Y:S10]  /*9e70*/  ENDCOLLECTIVE ;  /* 0x000000000000791b */ /* 0x000ff40003800000 */
.L_x_320:
[----:B------:R-:W-:Y:S05]  /*9e80*/  BSYNC B1 ;  /* 0x0000000000017941 */ /* 0x000fea0003800000 */
.L_x_319:
[----:B------:R-:W-:Y:S05]  /*9e90*/  BRA `(.L_x_321) ;  /* 0xfffffff000687947 */ /* 0x000fea000383ffff */
.L_x_304:
[----:B0-----:R0:W1:Y:S02]  /*9ea0*/  SYNCS.PHASECHK.TRANS64.TRYWAIT P0, [R14+URZ+0x18], R7 ;  /* 0x000018070e0075a7 */ /* 0x001064000800017f */
[----:B-1----:R-:W-:Y:S05]  /*9eb0*/  @!P0 NANOSLEEP.SYNCS 0x989680 ;  /* 0x009896800000895d */ /* 0x002fea0003900000 */
[----:B------:R-:W1:Y:S02]  /*9ec0*/  @!P0 SYNCS.PHASECHK.TRANS64 P0, [R14+URZ+0x18], R7 ;  /* 0x000018070e0085a7 */ /* 0x000e64000800007f */
[----:B-1----:R-:W-:Y:S05]  /*9ed0*/  @!P0 BRA `(.L_x_304) ;  /* 0xfffffffc00f08947 */ /* 0x002fea000383ffff */
[----:B------:R-:W-:Y:S05]  /*9ee0*/  BRA `(.L_x_322) ;  /* 0xfffffff000a47947 */ /* 0x000fea000383ffff */
.L_x_312:
[----:B------:R-:W-:Y:S01]  /*9ef0*/  BSSY B0, `(.L_x_323) ;  /* 0x0000006000007945 */ /* 0x000fe20003800000 */
[----:B------:R-:W-:-:S07]  /*9f00*/  IMAD.MOV.U32 R15, RZ, RZ, -0x1 ;  /* 0xffffffffff0f7424 */ /* 0x000fce00078e00ff */
[----:B------:R-:W-:Y:S05]  /*9f10*/  WARPSYNC.COLLECTIVE R15, `(.L_x_324) ;  /* 0x000000000f0c7348 */ /* 0x000fea0003c00000 */
[----:B------:R-:W-:Y:S02]  /*9f20*/  ELECT P6, UR62, PT ;  /* 0x00000000003e782f */ /* 0x000fe400038c0000 */
[----:B------:R-:W-:Y:S01]  /*9f30*/  MOV R14, UR62 ;  /* 0x0000003e000e7c02 */ /* 0x000fe20008000f00 */
[----:B------:R-:W-:Y:S10]  /*9f40*/  ENDCOLLECTIVE ;  /* 0x000000000000791b */ /* 0x000ff40003800000 */
.L_x_324:
[----:B------:R-:W-:Y:S05]  /*9f50*/  BSYNC B0 ;  /* 0x0000000000007941 */ /* 0x000fea0003800000 */
.L_x_323:
[----:B------:R-:W-:Y:S05]  /*9f60*/  BRA `(.L_x_325) ;  /* 0xfffffff800f47947 */ /* 0x000fea000383ffff */
.L_x_316:
[----:B0-----:R0:W1:Y:S02]  /*9f70*/  SYNCS.PHASECHK.TRANS64.TRYWAIT P0, [R7+URZ], R2 ;  /* 0x00000002070075a7 */ /* 0x001064000800017f */
[----:B-1----:R-:W-:Y:S05]  /*9f80*/  @!P0 NANOSLEEP.SYNCS 0x989680 ;  /* 0x009896800000895d */ /* 0x002fea0003900000 */
[----:B------:R-:W1:Y:S02]  /*9f90*/  @!P0 SYNCS.PHASECHK.TRANS64 P0, [R7+URZ], R2 ;  /* 0x00000002070085a7 */ /* 0x000e64000800007f */
[----:B-1----:R-:W-:Y:S05]  /*9fa0*/  @!P0 BRA `(.L_x_316) ;  /* 0xfffffffc00f08947 */ /* 0x002fea000383ffff */
[----:B------:R-:W-:Y:S05]  /*9fb0*/  BRA `(.L_x_326) ;  /* 0xfffffffc00347947 */ /* 0x000fea000383ffff */
.L_x_317:
[----:B0-----:R0:W1:Y:S02]  /*9fc0*/  SYNCS.PHASECHK.TRANS64.TRYWAIT P0, [R9+URZ], R4 ;  /* 0x00000004090075a7 */ /* 0x001064000800017f */
[----:B-1----:R-:W-:Y:S05]  /*9fd0*/  @!P0 NANOSLEEP.SYNCS 0x989680 ;  /* 0x009896800000895d */ /* 0x002fea0003900000 */
[----:B------:R-:W1:Y:S02]  /*9fe0*/  @!P0 SYNCS.PHASECHK.TRANS64 P0, [R9+URZ], R4 ;  /* 0x00000004090085a7 */ /* 0x000e64000800007f */
[----:B-1----:R-:W-:Y:S05]  /*9ff0*/  @!P0 BRA `(.L_x_317) ;  /* 0xfffffffc00f08947 */ /* 0x002fea000383ffff */
[----:B------:R-:W-:Y:S05]  /*a000*/  BRA `(.L_x_327) ;  /* 0xfffffffc003c7947 */ /* 0x000fea000383ffff */
.L_x_328:
[----:B------:R-:W-:-:S00]  /*a010*/  BRA `(.L_x_328) ;  /* 0xfffffffc00fc7947 */ /* 0x000fc0000383ffff */
[----:B------:R-:W-:-:S00]  /*a020*/  NOP ;  /* 0x0000000000007918 */ /* 0x000fc00000000000 */
        /* <DEDUP_REMOVED lines=13> */
.L_x_329:


//--------------------- .nv.global.init           --------------------------
	.section	.nv.global.init,"aw",@progbits
.nv.global.init:
	.type		$str$22,@object
	.size		$str$22,($str$23 - $str$22)
$str$22:
        /*0000*/ 	.byte	0x6b, 0x5f, 0x74, 0x69, 0x6c, 0x65, 0x5f, 0x63, 0x6f, 0x75, 0x6e, 0x74, 0x20, 0x3e, 0x3d, 0x20
        /*0010*/ 	.byte	0x31, 0x00
	.type		$str$23,@object
	.size		$str$23,(__unnamed_1 - $str$23)
$str$23:
        /*0012*/ 	.byte	0x2f, 0x74, 0x6d, 0x70, 0x2f, 0x63, 0x75, 0x74, 0x6c, 0x61, 0x73, 0x73, 0x5f, 0x73, 0x77, 0x65
        /*0022*/ 	.byte	0x65, 0x70, 0x5f, 0x73, 0x72, 0x63, 0x2f, 0x69, 0x6e, 0x63, 0x6c, 0x75, 0x64, 0x65, 0x2f, 0x63
        /*0032*/ 	.byte	0x75, 0x74, 0x6c, 0x61, 0x73, 0x73, 0x2f, 0x67, 0x65, 0x6d, 0x6d, 0x2f, 0x63, 0x6f, 0x6c, 0x6c
        /*0042*/ 	.byte	0x65, 0x63, 0x74, 0x69, 0x76, 0x65, 0x2f, 0x73, 0x6d, 0x39, 0x30, 0x5f, 0x6d, 0x6d, 0x61, 0x5f
        /*0052*/ 	.byte	0x74, 0x6d, 0x61, 0x5f, 0x67, 0x6d, 0x6d, 0x61, 0x5f, 0x73, 0x73, 0x5f, 0x77, 0x61, 0x72, 0x70
        /*0062*/ 	.byte	0x73, 0x70, 0x65, 0x63, 0x69, 0x61, 0x6c, 0x69, 0x7a, 0x65, 0x64, 0x2e, 0x68, 0x70, 0x70, 0x00
	.type		__unnamed_1,@object
	.size		__unnamed_1,(.L_0 - __unnamed_1)
__unnamed_1:
        /*0072*/ 	.byte	0x76, 0x6f, 0x69, 0x64, 0x20, 0x63, 0x75, 0x74, 0x6c, 0x61, 0x73, 0x73, 0x3a, 0x3a, 0x67, 0x65
        /* <DEDUP_REMOVED lines=173> */
        /*0b52*/ 	.byte	0x74, 0x79, 0x5d, 0x00
.L_0:


//--------------------- .nv.shared._ZN7cutlass13device_kernelINS_4gemm6kernel13GemmUniversalIN4cute5tupleIJiiiiEEENS1_10collective13CollectiveMmaINS1_34MainloopSm90TmaGmmaWarpSpecializedILi3ENS5_IJNS4_1CILi2EEESB_NSA_ILi1EEEEEENS1_35KernelTmaWarpSpecializedCooperativeEEENS5_IJNSA_ILi128EEENSA_ILi256EEENSA_ILi64EEEEEEaNS5_IJlSC_lEEEaSK_NS4_8TiledMMAINS4_8MMA_AtomIJNS4_4SM904GMMA27MMA_64x256x32_S32S8S8_SS_TNEEEENS4_6LayoutINS5_IJSB_SC_SC_EEENS5_IJSC_NSA_ILi0EEEST_EEEEENS5_IJNS4_10UnderscoreESW_SW_EEEEENS4_23SM90_TMA_LOAD_MULTICASTENS4_14ComposedLayoutINS4_7SwizzleILi2ELi4ELi3EEENS4_18smem_ptr_flag_bitsILi8EEENSR_INS5_IJNSA_ILi8EEESI_EEENS5_IJSI_SC_EEEEEEEvNS4_8identityESZ_S19_vS1A_EENS_8epilogue10collective6detail29Sm90TmaWarpSpecializedAdapterINS1D_15DefaultEpilogueIaSK_SK_NS1C_6thread17LinearCombinationIaLi1EiiLNS1H_9ScaleType4KindE0ELNS_15FloatRoundStyleE2EaEENS1_15EpilogueDefaultEEEEEvvEEEEvNT_6ParamsE --------------------------
	.section	.nv.shared._ZN7cutlass13device_kernelINS_4gemm6kernel13GemmUniversalIN4cute5tupleIJiiiiEEENS1_10collective13CollectiveMmaINS1_34MainloopSm90TmaGmmaWarpSpecializedILi3ENS5_IJNS4_1CILi2EEESB_NSA_ILi1EEEEEENS1_35KernelTmaWarpSpecializedCooperativeEEENS5_IJNSA_ILi128EEENSA_ILi256EEENSA_ILi64EEEEEEaNS5_IJlSC_lEEEaSK_NS4_8TiledMMAINS4_8MMA_AtomIJNS4_4SM904GMMA27MMA_64x256x32_S32S8S8_SS_TNEEEENS4_6LayoutINS5_IJSB_SC_SC_EEENS5_IJSC_NSA_ILi0EEEST_EEEEENS5_IJNS4_10UnderscoreESW_SW_EEEEENS4_23SM90_TMA_LOAD_MULTICASTENS4_14ComposedLayoutINS4_7SwizzleILi2ELi4ELi3EEENS4_18smem_ptr_flag_bitsILi8EEENSR_INS5_IJNSA_ILi8EEESI_EEENS5_IJSI_SC_EEEEEEEvNS4_8identityESZ_S19_vS1A_EENS_8epilogue10collective6detail29Sm90TmaWarpSpecializedAdapterINS1D_15DefaultEpilogueIaSK_SK_NS1C_6thread17LinearCombinationIaLi1EiiLNS1H_9ScaleType4KindE0ELNS_15FloatRoundStyleE2EaEENS1_15EpilogueDefaultEEEEEvvEEEEvNT_6ParamsE,"aw",@nobits
	.sectionflags	@""
	.align	16
	.zero		1024


//--------------------- .nv.shared.reserved.0     --------------------------
	.section	.nv.shared.reserved.0,"aw",@nobits
	.weak		__nv_reservedSMEM_offset_0_alias
	.size		__nv_reservedSMEM_offset_0_alias, 0, 0
	.other		__nv_reservedSMEM_offset_0_alias,@"STO_CUDA_RESERVED_SHARED STV_DEFAULT"
__nv_reservedSMEM_offset_0_alias:
	.zero		0


//--------------------- .nv.global                --------------------------
	.section	.nv.global,"aw",@nobits
.nv.global:
	.type		_ZN39_INTERNAL_ee8ec5f2_4_k_cu_bd6d2def_54944cute1_E,@object
	.size		_ZN39_INTERNAL_ee8ec5f2_4_k_cu_bd6d2def_54944cute1_E,(_ZN39_INTERNAL_ee8ec5f2_4_k_cu_bd6d2def_54944cuda3std3__45__cpo6cbeginE - _ZN39_INTERNAL_ee8ec5f2_4_k_cu_bd6d2def_54944cute1_E)
_ZN39_INTERNAL_ee8ec5f2_4_k_cu_bd6d2def_54944cute1_E:
	.zero		1
	.type		_ZN39_INTERNAL_ee8ec5f2_4_k_cu_bd6d2def_54944cuda3std3__45__cpo6cbeginE,@object
	.size		_ZN39_INTERNAL_ee8ec5f2_4_k_cu_bd6d2def_54944cuda3std3__45__cpo6cbeginE,(_ZN39_INTERNAL_ee8ec5f2_4_k_cu_bd6d2def_54944cuda3std3__48in_placeE - _ZN39_INTERNAL_ee8ec5f2_4_k_cu_bd6d2def_54944cuda3std3__45__cpo6cbeginE)
_ZN39_INTERNAL_ee8ec5f2_4_k_cu_bd6d2def_54944cuda3std3__45__cpo6cbeginE:
	.zero		1
	.type		_ZN39_INTERNAL_ee8ec5f2_4_k_cu_bd6d2def_54944cuda3std3__48in_placeE,@object
	.size		_ZN39_INTERNAL_ee8ec5f2_4_k_cu_bd6d2def_54944cuda3std3__48in_placeE,(_ZN39_INTERNAL_ee8ec5f2_4_k_cu_bd6d2def_54944cuda3std6ranges3__45__cpo9iter_moveE - _ZN39_INTERNAL_ee8ec5f2_4_k_cu_bd6d2def_54944cuda3std3__48in_placeE)
_ZN39_INTERNAL_ee8ec5f2_4_k_cu_bd6d2def_54944cuda3std3__48in_placeE:
	.zero		1
	.type		_ZN39_INTERNAL_ee8ec5f2_4_k_cu_bd6d2def_54944cuda3std6ranges3__45__cpo9iter_moveE,@object
	.size		_ZN39_INTERNAL_ee8ec5f2_4_k_cu_bd6d2def_54944cuda3std6ranges3__45__cpo9iter_moveE,(_ZN39_INTERNAL_ee8ec5f2_4_k_cu_bd6d2def_54944cuda3std3__45__cpo5beginE - _ZN39_INTERNAL_ee8ec5f2_4_k_cu_bd6d2def_54944cuda3std6ranges3__45__cpo9iter_moveE)
_ZN39_INTERNAL_ee8ec5f2_4_k_cu_bd6d2def_54944cuda3std6ranges3__45__cpo9iter_moveE:
	.zero		1
	.type		_ZN39_INTERNAL_ee8ec5f2_4_k_cu_bd6d2def_54944cuda3std3__45__cpo5beginE,@object
	.size		_ZN39_INTERNAL_ee8ec5f2_4_k_cu_bd6d2def_54944cuda3std3__45__cpo5beginE,(_ZN39_INTERNAL_ee8ec5f2_4_k_cu_bd6d2def_54944cuda3std3__441_GLOBAL__N__ee8ec5f2_4_k_cu_bd6d2def_54946ignoreE - _ZN39_INTERNAL_ee8ec5f2_4_k_cu_bd6d2def_54944cuda3std3__45__cpo5beginE)
_ZN39_INTERNAL_ee8ec5f2_4_k_cu_bd6d2def_54944cuda3std3__45__cpo5beginE:
	.zero		1
	.type		_ZN39_INTERNAL_ee8ec5f2_4_k_cu_bd6d2def_54944cuda3std3__441_GLOBAL__N__ee8ec5f2_4_k_cu_bd6d2def_54946ignoreE,@object
	.size		_ZN39_INTERNAL_ee8ec5f2_4_k_cu_bd6d2def_54944cuda3std3__441_GLOBAL__N__ee8ec5f2_4_k_cu_bd6d2def_54946ignoreE,(_ZN39_INTERNAL_ee8ec5f2_4_k_cu_bd6d2def_54944cute7productE - _ZN39_INTERNAL_ee8ec5f2_4_k_cu_bd6d2def_54944cuda3std3__441_GLOBAL__N__ee8ec5f2_4_k_cu_bd6d2def_54946ignoreE)
_ZN39_INTERNAL_ee8ec5f2_4_k_cu_bd6d2def_54944cuda3std3__441_GLOBAL__N__ee8ec5f2_4_k_cu_bd6d2def_54946ignoreE:
	.zero		1
	.type		_ZN39_INTERNAL_ee8ec5f2_4_k_cu_bd6d2def_54944cute7productE,@object
	.size		_ZN39_INTERNAL_ee8ec5f2_4_k_cu_bd6d2def_54944cute7productE,(_ZN39_INTERNAL_ee8ec5f2_4_k_cu_bd6d2def_54944cuda3std3__45__cpo3endE - _ZN39_INTERNAL_ee8ec5f2_4_k_cu_bd6d2def_54944cute7productE)
_ZN39_INTERNAL_ee8ec5f2_4_k_cu_bd6d2def_54944cute7productE:
	.zero		1
	.type		_ZN39_INTERNAL_ee8ec5f2_4_k_cu_bd6d2def_54944cuda3std3__45__cpo3endE,@object
	.size		_ZN39_INTERNAL_ee8ec5f2_4_k_cu_bd6d2def_54944cuda3std3__45__cpo3endE,(_ZN39_INTERNAL_ee8ec5f2_4_k_cu_bd6d2def_54944cuda3std3__419piecewise_constructE - _ZN39_INTERNAL_ee8ec5f2_4_k_cu_bd6d2def_54944cuda3std3__45__cpo3endE)
_ZN39_INTERNAL_ee8ec5f2_4_k_cu_bd6d2def_54944cuda3std3__45__cpo3endE:
	.zero		1
	.type		_ZN39_INTERNAL_ee8ec5f2_4_k_cu_bd6d2def_54944cuda3std3__419piecewise_constructE,@object
	.size		_ZN39_INTERNAL_ee8ec5f2_4_k_cu_bd6d2def_54944cuda3std3__419piecewise_constructE,(_ZN39_INTERNAL_ee8ec5f2_4_k_cu_bd6d2def_54944cuda3std3__45__cpo4cendE - _ZN39_INTERNAL_ee8ec5f2_4_k_cu_bd6d2def_54944cuda3std3__419piecewise_constructE)
_ZN39_INTERNAL_ee8ec5f2_4_k_cu_bd6d2def_54944cuda3std3__419piecewise_constructE:
	.zero		1
	.type		_ZN39_INTERNAL_ee8ec5f2_4_k_cu_bd6d2def_54944cuda3std3__45__cpo4cendE,@object
	.size		_ZN39_INTERNAL_ee8ec5f2_4_k_cu_bd6d2def_54944cuda3std3__45__cpo4cendE,(_ZN39_INTERNAL_ee8ec5f2_4_k_cu_bd6d2def_54944cuda3std6ranges3__45__cpo4swapE - _ZN39_INTERNAL_ee8ec5f2_4_k_cu_bd6d2def_54944cuda3std3__45__cpo4cendE)
_ZN39_INTERNAL_ee8ec5f2_4_k_cu_bd6d2def_54944cuda3std3__45__cpo4cendE:
	.zero		1
	.type		_ZN39_INTERNAL_ee8ec5f2_4_k_cu_bd6d2def_54944cuda3std6ranges3__45__cpo4swapE,@object
	.size		_ZN39_INTERNAL_ee8ec5f2_4_k_cu_bd6d2def_54944cuda3std6ranges3__45__cpo4swapE,(.L_8 - _ZN39_INTERNAL_ee8ec5f2_4_k_cu_bd6d2def_54944cuda3std6ranges3__45__cpo4swapE)
_ZN39_INTERNAL_ee8ec5f2_4_k_cu_bd6d2def_54944cuda3std6ranges3__45__cpo4swapE:
	.zero		1
.L_8:


//--------------------- .nv.constant0._ZN7cutlass13device_kernelINS_4gemm6kernel13GemmUniversalIN4cute5tupleIJiiiiEEENS1_10collective13CollectiveMmaINS1_34MainloopSm90TmaGmmaWarpSpecializedILi3ENS5_IJNS4_1CILi2EEESB_NSA_ILi1EEEEEENS1_35KernelTmaWarpSpecializedCooperativeEEENS5_IJNSA_ILi128EEENSA_ILi256EEENSA_ILi64EEEEEEaNS5_IJlSC_lEEEaSK_NS4_8TiledMMAINS4_8MMA_AtomIJNS4_4SM904GMMA27MMA_64x256x32_S32S8S8_SS_TNEEEENS4_6LayoutINS5_IJSB_SC_SC_EEENS5_IJSC_NSA_ILi0EEEST_EEEEENS5_IJNS4_10UnderscoreESW_SW_EEEEENS4_23SM90_TMA_LOAD_MULTICASTENS4_14ComposedLayoutINS4_7SwizzleILi2ELi4ELi3EEENS4_18smem_ptr_flag_bitsILi8EEENSR_INS5_IJNSA_ILi8EEESI_EEENS5_IJSI_SC_EEEEEEEvNS4_8identityESZ_S19_vS1A_EENS_8epilogue10collective6detail29Sm90TmaWarpSpecializedAdapterINS1D_15DefaultEpilogueIaSK_SK_NS1C_6thread17LinearCombinationIaLi1EiiLNS1H_9ScaleType4KindE0ELNS_15FloatRoundStyleE2EaEENS1_15EpilogueDefaultEEEEEvvEEEEvNT_6ParamsE --------------------------
	.section	.nv.constant0._ZN7cutlass13device_kernelINS_4gemm6kernel13GemmUniversalIN4cute5tupleIJiiiiEEENS1_10collective13CollectiveMmaINS1_34MainloopSm90TmaGmmaWarpSpecializedILi3ENS5_IJNS4_1CILi2EEESB_NSA_ILi1EEEEEENS1_35KernelTmaWarpSpecializedCooperativeEEENS5_IJNSA_ILi128EEENSA_ILi256EEENSA_ILi64EEEEEEaNS5_IJlSC_lEEEaSK_NS4_8TiledMMAINS4_8MMA_AtomIJNS4_4SM904GMMA27MMA_64x256x32_S32S8S8_SS_TNEEEENS4_6LayoutINS5_IJSB_SC_SC_EEENS5_IJSC_NSA_ILi0EEEST_EEEEENS5_IJNS4_10UnderscoreESW_SW_EEEEENS4_23SM90_TMA_LOAD_MULTICASTENS4_14ComposedLayoutINS4_7SwizzleILi2ELi4ELi3EEENS4_18smem_ptr_flag_bitsILi8EEENSR_INS5_IJNSA_ILi8EEESI_EEENS5_IJSI_SC_EEEEEEEvNS4_8identityESZ_S19_vS1A_EENS_8epilogue10collective6detail29Sm90TmaWarpSpecializedAdapterINS1D_15DefaultEpilogueIaSK_SK_NS1C_6thread17LinearCombinationIaLi1EiiLNS1H_9ScaleType4KindE0ELNS_15FloatRoundStyleE2EaEENS1_15EpilogueDefaultEEEEEvvEEEEvNT_6ParamsE,"a",@progbits
	.sectionflags	@""
	.align	4
.nv.constant0._ZN7cutlass13device_kernelINS_4gemm6kernel13GemmUniversalIN4cute5tupleIJiiiiEEENS1_10collective13CollectiveMmaINS1_34MainloopSm90TmaGmmaWarpSpecializedILi3ENS5_IJNS4_1CILi2EEESB_NSA_ILi1EEEEEENS1_35KernelTmaWarpSpecializedCooperativeEEENS5_IJNSA_ILi128EEENSA_ILi256EEENSA_ILi64EEEEEEaNS5_IJlSC_lEEEaSK_NS4_8TiledMMAINS4_8MMA_AtomIJNS4_4SM904GMMA27MMA_64x256x32_S32S8S8_SS_TNEEEENS4_6LayoutINS5_IJSB_SC_SC_EEENS5_IJSC_NSA_ILi0EEEST_EEEEENS5_IJNS4_10UnderscoreESW_SW_EEEEENS4_23SM90_TMA_LOAD_MULTICASTENS4_14ComposedLayoutINS4_7SwizzleILi2ELi4ELi3EEENS4_18smem_ptr_flag_bitsILi8EEENSR_INS5_IJNSA_ILi8EEESI_EEENS5_IJSI_SC_EEEEEEEvNS4_8identityESZ_S19_vS1A_EENS_8epilogue10collective6detail29Sm90TmaWarpSpecializedAdapterINS1D_15DefaultEpilogueIaSK_SK_NS1C_6thread17LinearCombinationIaLi1EiiLNS1H_9ScaleType4KindE0ELNS_15FloatRoundStyleE2EaEENS1_15EpilogueDefaultEEEEEvvEEEEvNT_6ParamsE:
	.zero		1664


//--------------------- SYMBOLS --------------------------

	.type		.nv.reservedSmem.offset0,@object
	.size		.nv.reservedSmem.offset0,0x4
	.type		__assertfail,@function
